	.target	sm_100a

	.elftype	@"ET_EXEC"


//--------------------- .note.nv.tkinfo           --------------------------
	.section	.note.nv.tkinfo,"",@"SHT_NOTE"
	.sectionflags	@"SHF_NOTE_NV_TKINFO"
	.tkinfo
        /*0018*/ 	.word	0x00000002
        /*0030*/ 	.string	""
        /*0030*/ 	.string	"ptxas"
        /*0030*/ 	.string	"Cuda compilation tools, release 13.0, V13.0.88"
        /*0030*/ 	.string	"Build cuda_13.0.r13.0/compiler.36424714_0"
        /*0030*/ 	.string	"-arch sm_100a -m 64 "



//--------------------- .note.nv.cuinfo           --------------------------
	.section	.note.nv.cuinfo,"",@"SHT_NOTE"
	.sectionflags	@"SHF_NOTE_NV_CUINFO"
        /*0018*/ 	.short	0x0002
        /*001a*/ 	.short	0x0064
        /*001c*/ 	.short	0x0082
	.zero		2


//--------------------- .nv.info                  --------------------------
	.section	.nv.info,"",@"SHT_CUDA_INFO"
	.align	4


	//----- nvinfo : EIATTR_REGCOUNT
	.align		4
        /*0000*/ 	.byte	0x04, 0x2f
        /*0002*/ 	.short	(.L_19 - .L_18)
	.align		4
.L_18:
        /*0004*/ 	.word	index@(_ZN7cutlass13device_kernelINS_4gemm6kernel13GemmUniversalIN4cute5tupleIJiiiiEEENS1_10collective13CollectiveMmaINS1_35MainloopSm100TmaUmmaWarpSpecializedILi4ELi2ELi4ENS5_IJNS4_1CILi2EEESB_NSA_ILi1EEEEEEEENS5_IJNSA_ILi64EEESF_NSA_ILi32EEEEEENS_12float_e4m3_tENS5_IJlSC_lEEESI_SJ_NS4_8TiledMMAINS4_8MMA_AtomIJNS4_10MMA_TraitsINS4_19SM100_MMA_F8F6F4_SSEJSI_SI_fSF_SF_NS4_17integral_constantINS4_4UMMA5MajorELSQ_0EEESR_NSO_INSP_7ScaleInELSS_0EEEST_EEEEEENS4_6LayoutINS5_IJSC_SC_SC_EEENS5_IJNSA_ILi0EEESY_SY_EEEEENS5_IJNS4_10UnderscoreES11_S11_EEEEENS4_23SM90_TMA_LOAD_MULTICASTENS4_14ComposedLayoutINS4_7SwizzleILi1ELi4ELi3EEENS4_18smem_ptr_flag_bitsILi8EEENSW_INS5_IJNSA_ILi8EEESG_EEENS5_IJSG_SC_EEEEEEEvNS4_8identityES14_S1E_vS1F_EENS_8epilogue10collective18CollectiveEpilogueINS1H_23Sm100TmaWarpSpecializedILi1ELi1ELi32ELb0ELb0EEEJSH_NS5_IJNSW_ISF_SC_EES1M_EEESI_SJ_SI_SJ_NS1H_6fusion15FusionCallbacksIS1L_NS1O_17LinearCombinationISI_fSI_fLNS_15FloatRoundStyleE2EEESH_S1N_JEEENS4_5SM1004TMEM4LOAD26SM100_TMEM_LOAD_16dp32b32xENS4_13SM90_TMA_LOADENS15_INS16_ILi2ELi4ELi3EEES19_NSW_INS5_IJS1A_SF_EEENS5_IJSF_SC_EEEEEEENS4_39AutoVectorizingCopyWithAssumedAlignmentILi128EEENS4_14SM90_TMA_STOREES23_S25_S25_EEEvvEEEEvNT_6ParamsE)
        /*0008*/ 	.word	0x00000059


	//----- nvinfo : EIATTR_FRAME_SIZE
	.align		4
.L_19:
        /*000c*/ 	.byte	0x04, 0x11
        /*000e*/ 	.short	(.L_21 - .L_20)
	.align		4
.L_20:
        /*0010*/ 	.word	index@($__internal_2_$__cuda_sm10x_tcgen05_guardrail_trap_unallocated_columns_being_dealloced)
        /*0014*/ 	.word	0x00000000


	//----- nvinfo : EIATTR_FRAME_SIZE
	.align		4
.L_21:
        /*0018*/ 	.byte	0x04, 0x11
        /*001a*/ 	.short	(.L_23 - .L_22)
	.align		4
.L_22:
        /*001c*/ 	.word	index@($__internal_1_$__cuda_sm10x_tcgen05_guardrail_trap_phase_invalid_during_alloc)
        /*0020*/ 	.word	0x00000000


	//----- nvinfo : EIATTR_FRAME_SIZE
	.align		4
.L_23:
        /*0024*/ 	.byte	0x04, 0x11
        /*0026*/ 	.short	(.L_25 - .L_24)
	.align		4
.L_24:
        /*0028*/ 	.word	index@($__internal_0_$__cuda_sm10x_tcgen05_guardrail_trap_col_being_dealloced_not_returned_by_alloc)
        /*002c*/ 	.word	0x00000000


	//----- nvinfo : EIATTR_FRAME_SIZE
	.align		4
.L_25:
        /*0030*/ 	.byte	0x04, 0x11
        /*0032*/ 	.short	(.L_27 - .L_26)
	.align		4
.L_26:
        /*0034*/ 	.word	index@(_ZN7cutlass13device_kernelINS_4gemm6kernel13GemmUniversalIN4cute5tupleIJiiiiEEENS1_10collective13CollectiveMmaINS1_35MainloopSm100TmaUmmaWarpSpecializedILi4ELi2ELi4ENS5_IJNS4_1CILi2EEESB_NSA_ILi1EEEEEEEENS5_IJNSA_ILi64EEESF_NSA_ILi32EEEEEENS_12float_e4m3_tENS5_IJlSC_lEEESI_SJ_NS4_8TiledMMAINS4_8MMA_AtomIJNS4_10MMA_TraitsINS4_19SM100_MMA_F8F6F4_SSEJSI_SI_fSF_SF_NS4_17integral_constantINS4_4UMMA5MajorELSQ_0EEESR_NSO_INSP_7ScaleInELSS_0EEEST_EEEEEENS4_6LayoutINS5_IJSC_SC_SC_EEENS5_IJNSA_ILi0EEESY_SY_EEEEENS5_IJNS4_10UnderscoreES11_S11_EEEEENS4_23SM90_TMA_LOAD_MULTICASTENS4_14ComposedLayoutINS4_7SwizzleILi1ELi4ELi3EEENS4_18smem_ptr_flag_bitsILi8EEENSW_INS5_IJNSA_ILi8EEESG_EEENS5_IJSG_SC_EEEEEEEvNS4_8identityES14_S1E_vS1F_EENS_8epilogue10collective18CollectiveEpilogueINS1H_23Sm100TmaWarpSpecializedILi1ELi1ELi32ELb0ELb0EEEJSH_NS5_IJNSW_ISF_SC_EES1M_EEESI_SJ_SI_SJ_NS1H_6fusion15FusionCallbacksIS1L_NS1O_17LinearCombinationISI_fSI_fLNS_15FloatRoundStyleE2EEESH_S1N_JEEENS4_5SM1004TMEM4LOAD26SM100_TMEM_LOAD_16dp32b32xENS4_13SM90_TMA_LOADENS15_INS16_ILi2ELi4ELi3EEES19_NSW_INS5_IJS1A_SF_EEENS5_IJSF_SC_EEEEEEENS4_39AutoVectorizingCopyWithAssumedAlignmentILi128EEENS4_14SM90_TMA_STOREES23_S25_S25_EEEvvEEEEvNT_6ParamsE)
        /*0038*/ 	.word	0x00000000


	//----- nvinfo : EIATTR_MIN_STACK_SIZE
	.align		4
.L_27:
        /*003c*/ 	.byte	0x04, 0x12
        /*003e*/ 	.short	(.L_29 - .L_28)
	.align		4
.L_28:
        /*0040*/ 	.word	index@(_ZN7cutlass13device_kernelINS_4gemm6kernel13GemmUniversalIN4cute5tupleIJiiiiEEENS1_10collective13CollectiveMmaINS1_35MainloopSm100TmaUmmaWarpSpecializedILi4ELi2ELi4ENS5_IJNS4_1CILi2EEESB_NSA_ILi1EEEEEEEENS5_IJNSA_ILi64EEESF_NSA_ILi32EEEEEENS_12float_e4m3_tENS5_IJlSC_lEEESI_SJ_NS4_8TiledMMAINS4_8MMA_AtomIJNS4_10MMA_TraitsINS4_19SM100_MMA_F8F6F4_SSEJSI_SI_fSF_SF_NS4_17integral_constantINS4_4UMMA5MajorELSQ_0EEESR_NSO_INSP_7ScaleInELSS_0EEEST_EEEEEENS4_6LayoutINS5_IJSC_SC_SC_EEENS5_IJNSA_ILi0EEESY_SY_EEEEENS5_IJNS4_10UnderscoreES11_S11_EEEEENS4_23SM90_TMA_LOAD_MULTICASTENS4_14ComposedLayoutINS4_7SwizzleILi1ELi4ELi3EEENS4_18smem_ptr_flag_bitsILi8EEENSW_INS5_IJNSA_ILi8EEESG_EEENS5_IJSG_SC_EEEEEEEvNS4_8identityES14_S1E_vS1F_EENS_8epilogue10collective18CollectiveEpilogueINS1H_23Sm100TmaWarpSpecializedILi1ELi1ELi32ELb0ELb0EEEJSH_NS5_IJNSW_ISF_SC_EES1M_EEESI_SJ_SI_SJ_NS1H_6fusion15FusionCallbacksIS1L_NS1O_17LinearCombinationISI_fSI_fLNS_15FloatRoundStyleE2EEESH_S1N_JEEENS4_5SM1004TMEM4LOAD26SM100_TMEM_LOAD_16dp32b32xENS4_13SM90_TMA_LOADENS15_INS16_ILi2ELi4ELi3EEES19_NSW_INS5_IJS1A_SF_EEENS5_IJSF_SC_EEEEEEENS4_39AutoVectorizingCopyWithAssumedAlignmentILi128EEENS4_14SM90_TMA_STOREES23_S25_S25_EEEvvEEEEvNT_6ParamsE)
        /*0044*/ 	.word	0x00000000
.L_29:


//--------------------- .nv.compat                --------------------------
	.section	.nv.compat,"",@"SHT_CUDA_COMPAT_INFO"
	.align	4
        /*0000*/ 	.byte	0x02, 0x09, 0x01, 0x00, 0x02, 0x02, 0x02, 0x00, 0x02, 0x05, 0x05, 0x00, 0x03, 0x07, 0x01, 0x01
        /*0010*/ 	.byte	0x02, 0x03, 0x01, 0x00, 0x02, 0x06, 0x01, 0x00, 0x04, 0x0b, 0x08, 0x00, 0x09, 0x00, 0x00, 0x00
        /*0020*/ 	.byte	0x00, 0x00, 0x00, 0x00


//--------------------- .nv.info._ZN7cutlass13device_kernelINS_4gemm6kernel13GemmUniversalIN4cute5tupleIJiiiiEEENS1_10collective13CollectiveMmaINS1_35MainloopSm100TmaUmmaWarpSpecializedILi4ELi2ELi4ENS5_IJNS4_1CILi2EEESB_NSA_ILi1EEEEEEEENS5_IJNSA_ILi64EEESF_NSA_ILi32EEEEEENS_12float_e4m3_tENS5_IJlSC_lEEESI_SJ_NS4_8TiledMMAINS4_8MMA_AtomIJNS4_10MMA_TraitsINS4_19SM100_MMA_F8F6F4_SSEJSI_SI_fSF_SF_NS4_17integral_constantINS4_4UMMA5MajorELSQ_0EEESR_NSO_INSP_7ScaleInELSS_0EEEST_EEEEEENS4_6LayoutINS5_IJSC_SC_SC_EEENS5_IJNSA_ILi0EEESY_SY_EEEEENS5_IJNS4_10UnderscoreES11_S11_EEEEENS4_23SM90_TMA_LOAD_MULTICASTENS4_14ComposedLayoutINS4_7SwizzleILi1ELi4ELi3EEENS4_18smem_ptr_flag_bitsILi8EEENSW_INS5_IJNSA_ILi8EEESG_EEENS5_IJSG_SC_EEEEEEEvNS4_8identityES14_S1E_vS1F_EENS_8epilogue10collective18CollectiveEpilogueINS1H_23Sm100TmaWarpSpecializedILi1ELi1ELi32ELb0ELb0EEEJSH_NS5_IJNSW_ISF_SC_EES1M_EEESI_SJ_SI_SJ_NS1H_6fusion15FusionCallbacksIS1L_NS1O_17LinearCombinationISI_fSI_fLNS_15FloatRoundStyleE2EEESH_S1N_JEEENS4_5SM1004TMEM4LOAD26SM100_TMEM_LOAD_16dp32b32xENS4_13SM90_TMA_LOADENS15_INS16_ILi2ELi4ELi3EEES19_NSW_INS5_IJS1A_SF_EEENS5_IJSF_SC_EEEEEEENS4_39AutoVectorizingCopyWithAssumedAlignmentILi128EEENS4_14SM90_TMA_STOREES23_S25_S25_EEEvvEEEEvNT_6ParamsE --------------------------
	.section	.nv.info._ZN7cutlass13device_kernelINS_4gemm6kernel13GemmUniversalIN4cute5tupleIJiiiiEEENS1_10collective13CollectiveMmaINS1_35MainloopSm100TmaUmmaWarpSpecializedILi4ELi2ELi4ENS5_IJNS4_1CILi2EEESB_NSA_ILi1EEEEEEEENS5_IJNSA_ILi64EEESF_NSA_ILi32EEEEEENS_12float_e4m3_tENS5_IJlSC_lEEESI_SJ_NS4_8TiledMMAINS4_8MMA_AtomIJNS4_10MMA_TraitsINS4_19SM100_MMA_F8F6F4_SSEJSI_SI_fSF_SF_NS4_17integral_constantINS4_4UMMA5MajorELSQ_0EEESR_NSO_INSP_7ScaleInELSS_0EEEST_EEEEEENS4_6LayoutINS5_IJSC_SC_SC_EEENS5_IJNSA_ILi0EEESY_SY_EEEEENS5_IJNS4_10UnderscoreES11_S11_EEEEENS4_23SM90_TMA_LOAD_MULTICASTENS4_14ComposedLayoutINS4_7SwizzleILi1ELi4ELi3EEENS4_18smem_ptr_flag_bitsILi8EEENSW_INS5_IJNSA_ILi8EEESG_EEENS5_IJSG_SC_EEEEEEEvNS4_8identityES14_S1E_vS1F_EENS_8epilogue10collective18CollectiveEpilogueINS1H_23Sm100TmaWarpSpecializedILi1ELi1ELi32ELb0ELb0EEEJSH_NS5_IJNSW_ISF_SC_EES1M_EEESI_SJ_SI_SJ_NS1H_6fusion15FusionCallbacksIS1L_NS1O_17LinearCombinationISI_fSI_fLNS_15FloatRoundStyleE2EEESH_S1N_JEEENS4_5SM1004TMEM4LOAD26SM100_TMEM_LOAD_16dp32b32xENS4_13SM90_TMA_LOADENS15_INS16_ILi2ELi4ELi3EEES19_NSW_INS5_IJS1A_SF_EEENS5_IJSF_SC_EEEEEEENS4_39AutoVectorizingCopyWithAssumedAlignmentILi128EEENS4_14SM90_TMA_STOREES23_S25_S25_EEEvvEEEEvNT_6ParamsE,"",@"SHT_CUDA_INFO"
	.sectionflags	@""
	.align	4


	//----- nvinfo : EIATTR_CUDA_API_VERSION
	.align		4
        /*0000*/ 	.byte	0x04, 0x37
        /*0002*/ 	.short	(.L_31 - .L_30)
.L_30:
        /*0004*/ 	.word	0x00000082


	//----- nvinfo : EIATTR_KPARAM_INFO
	.align		4
.L_31:
        /*0008*/ 	.byte	0x04, 0x17
        /*000a*/ 	.short	(.L_33 - .L_32)
.L_32:
        /*000c*/ 	.word	0x00000000
        /*0010*/ 	.short	0x0000
        /*0012*/ 	.short	0x0000
        /*0014*/ 	.byte	0x00, 0xf0, 0x01, 0x20


	//----- nvinfo : EIATTR_AT_ENTRY_FRAGMENTS
	.align		4
.L_33:
        /*0018*/ 	.byte	0x04, 0x4f
        /*001a*/ 	.short	(.L_35 - .L_34)


	//   ....[0]....
.L_34:
        /*001c*/ 	.word	0x00000006


	//----- nvinfo : EIATTR_RESERVED_SMEM_USED
	.align		4
.L_35:
        /*0020*/ 	.byte	0x01, 0x41
	.zero		2


	//----- nvinfo : EIATTR_SPARSE_MMA_MASK
	.align		4
        /*0024*/ 	.byte	0x03, 0x50
        /*0026*/ 	.short	0x0000


	//----- nvinfo : EIATTR_TCGEN05_1CTA_USED
	.align		4
        /*0028*/ 	.byte	0x01, 0x51
	.zero		2


	//----- nvinfo : EIATTR_MAXREG_COUNT
	.align		4
        /*002c*/ 	.byte	0x03, 0x1b
        /*002e*/ 	.short	0x00ff


	//----- nvinfo : EIATTR_NUM_BARRIERS
	.align		4
        /*0030*/ 	.byte	0x02, 0x4c
        /*0032*/ 	.byte	0x07
	.zero		1


	//----- nvinfo : EIATTR_EXTERNS
	.align		4
        /*0034*/ 	.byte	0x04, 0x0f
        /*0036*/ 	.short	(.L_37 - .L_36)


	//   ....[0]....
	.align		4
.L_36:
        /*0038*/ 	.word	index@(__assertfail)


	//----- nvinfo : EIATTR_MERCURY_ISA_VERSION
	.align		4
.L_37:
        /*003c*/ 	.byte	0x03, 0x5f
        /*003e*/ 	.short	0x0101


	//----- nvinfo : EIATTR_INT_WARP_WIDE_INSTR_OFFSETS
	.align		4
        /*0040*/ 	.byte	0x04, 0x31
        /*0042*/ 	.short	(.L_39 - .L_38)


	//   ....[0]....
.L_38:
        /*0044*/ 	.word	0x00003c70


	//   ....[1]....
        /*0048*/ 	.word	0x00003ca0


	//   ....[2]....
        /*004c*/ 	.word	0x00003cc0


	//   ....[3]....
        /*0050*/ 	.word	0x000047f0


	//   ....[4]....
        /*0054*/ 	.word	0x000048a0


	//----- nvinfo : EIATTR_COOP_GROUP_MASK_REGIDS
	.align		4
.L_39:
        /*0058*/ 	.byte	0x04, 0x29
        /*005a*/ 	.short	(.L_41 - .L_40)


	//   ....[0]....
.L_40:
        /*005c*/ 	.word	0xffffffff


	//   ....[1]....
        /*0060*/ 	.word	0xffffffff


	//   ....[2]....
        /*0064*/ 	.word	0xffffffff


	//   ....[3]....
        /*0068*/ 	.word	0xffffffff


	//   ....[4]....
        /*006c*/ 	.word	0xffffffff


	//   ....[5]....
        /*0070*/ 	.word	0xffffffff


	//   ....[6]....
        /*0074*/ 	.word	0xffffffff


	//   ....[7]....
        /*0078*/ 	.word	0xffffffff


	//   ....[8]....
        /*007c*/ 	.word	0xffffffff


	//   ....[9]....
        /*0080*/ 	.word	0xffffffff


	//   ....[10]....
        /*0084*/ 	.word	0xffffffff


	//   ....[11]....
        /*0088*/ 	.word	0xffffffff


	//   ....[12]....
        /*008c*/ 	.word	0xffffffff


	//   ....[13]....
        /*0090*/ 	.word	0xffffffff


	//----- nvinfo : EIATTR_COOP_GROUP_INSTR_OFFSETS
	.align		4
.L_41:
        /*0094*/ 	.byte	0x04, 0x28
        /*0096*/ 	.short	(.L_43 - .L_42)


	//   ....[0]....
.L_42:
        /*0098*/ 	.word	0x00000080


	//   ....[1]....
        /*009c*/ 	.word	0x000004e0


	//   ....[2]....
        /*00a0*/ 	.word	0x00000690


	//   ....[3]....
        /*00a4*/ 	.word	0x000007d0


	//   ....[4]....
        /*00a8*/ 	.word	0x000008d0


	//   ....[5]....
        /*00ac*/ 	.word	0x00000a40


	//   ....[6]....
        /*00b0*/ 	.word	0x00000be0


	//   ....[7]....
        /*00b4*/ 	.word	0x00000d90


	//   ....[8]....
        /*00b8*/ 	.word	0x00002110


	//   ....[9]....
        /*00bc*/ 	.word	0x00002fb0


	//   ....[10]....
        /*00c0*/ 	.word	0x000031c0


	//   ....[11]....
        /*00c4*/ 	.word	0x000031f0


	//   ....[12]....
        /*00c8*/ 	.word	0x00003b50


	//   ....[13]....
        /*00cc*/ 	.word	0x00003d80


	//----- nvinfo : EIATTR_VRC_CTA_INIT_COUNT
	.align		4
.L_43:
        /*00d0*/ 	.byte	0x02, 0x4a
        /*00d2*/ 	.byte	0x80
	.zero		1


	//----- nvinfo : EIATTR_SYSCALL_OFFSETS
	.align		4
        /*00d4*/ 	.byte	0x04, 0x46
        /*00d6*/ 	.short	(.L_45 - .L_44)


	//   ....[0]....
.L_44:
        /*00d8*/ 	.word	0x00005410


	//   ....[1]....
        /*00dc*/ 	.word	0x00005550


	//   ....[2]....
        /*00e0*/ 	.word	0x00005cd0


	//----- nvinfo : EIATTR_MBARRIER_INSTR_OFFSETS
	.align		4
.L_45:
        /*00e4*/ 	.byte	0x04, 0x39
        /*00e6*/ 	.short	(.L_47 - .L_46)


	//   ....[0]....
.L_46:
        /*00e8*/ 	.word	0x00000600
        /*00ec*/ 	.word	0x000000ff
        /*00f0*/ 	.word	0x00000000
        /*00f4*/ 	.short	0x0100
        /*00f6*/ 	.byte	0x04
	.zero		1


	//   ....[1]....
        /*00f8*/ 	.word	0x00000610
        /*00fc*/ 	.word	0x000000ff
        /*0100*/ 	.word	0x00000020
        /*0104*/ 	.short	0x0100
        /*0106*/ 	.byte	0x04
	.zero		1


	//   ....[2]....
        /*0108*/ 	.word	0x00000620
        /*010c*/ 	.word	0x000000ff
        /*0110*/ 	.word	0x00000008
        /*0114*/ 	.short	0x0100
        /*0116*/ 	.byte	0x04
	.zero		1


	//   ....[3]....
        /*0118*/ 	.word	0x00000630
        /*011c*/ 	.word	0x000000ff
        /*0120*/ 	.word	0x00000028
        /*0124*/ 	.short	0x0100
        /*0126*/ 	.byte	0x04
	.zero		1


	//   ....[4]....
        /*0128*/ 	.word	0x00000640
        /*012c*/ 	.word	0x000000ff
        /*0130*/ 	.word	0x00000010
        /*0134*/ 	.short	0x0100
        /*0136*/ 	.byte	0x04
	.zero		1


	//   ....[5]....
        /*0138*/ 	.word	0x00000650
        /*013c*/ 	.word	0x000000ff
        /*0140*/ 	.word	0x00000030
        /*0144*/ 	.short	0x0100
        /*0146*/ 	.byte	0x04
	.zero		1


	//   ....[6]....
        /*0148*/ 	.word	0x00000660
        /*014c*/ 	.word	0x000000ff
        /*0150*/ 	.word	0x00000018
        /*0154*/ 	.short	0x0100
        /*0156*/ 	.byte	0x04
	.zero		1


	//   ....[7]....
        /*0158*/ 	.word	0x00000670
        /*015c*/ 	.word	0x000000ff
        /*0160*/ 	.word	0x00000038
        /*0164*/ 	.short	0x0100
        /*0166*/ 	.byte	0x04
	.zero		1


	//   ....[8]....
        /*0168*/ 	.word	0x000007a0
        /*016c*/ 	.word	0x000000ff
        /*0170*/ 	.word	0x00000040
        /*0174*/ 	.short	0x0100
        /*0176*/ 	.byte	0x04
	.zero		1


	//   ....[9]....
        /*0178*/ 	.word	0x000007b0
        /*017c*/ 	.word	0x000000ff
        /*0180*/ 	.word	0x00000048
        /*0184*/ 	.short	0x0100
        /*0186*/ 	.byte	0x04
	.zero		1


	//   ....[10]....
        /*0188*/ 	.word	0x000008a0
        /*018c*/ 	.word	0x000000ff
        /*0190*/ 	.word	0x00000050
        /*0194*/ 	.short	0x0100
        /*0196*/ 	.byte	0x06
	.zero		1


	//   ....[11]....
        /*0198*/ 	.word	0x000008b0
        /*019c*/ 	.word	0x000000ff
        /*01a0*/ 	.word	0x00000058
        /*01a4*/ 	.short	0x0100
        /*01a6*/ 	.byte	0x06
	.zero		1


	//   ....[12]....
        /*01a8*/ 	.word	0x000009f0
        /*01ac*/ 	.word	0x000000ff
        /*01b0*/ 	.word	0x00000060
        /*01b4*/ 	.short	0x0100
        /*01b6*/ 	.byte	0x06
	.zero		1


	//   ....[13]....
        /*01b8*/ 	.word	0x00000a00
        /*01bc*/ 	.word	0x000000ff
        /*01c0*/ 	.word	0x00000070
        /*01c4*/ 	.short	0x0100
        /*01c6*/ 	.byte	0x06
	.zero		1


	//   ....[14]....
        /*01c8*/ 	.word	0x00000a10
        /*01cc*/ 	.word	0x000000ff
        /*01d0*/ 	.word	0x00000068
        /*01d4*/ 	.short	0x0100
        /*01d6*/ 	.byte	0x06
	.zero		1


	//   ....[15]....
        /*01d8*/ 	.word	0x00000a20
        /*01dc*/ 	.word	0x000000ff
        /*01e0*/ 	.word	0x00000078
        /*01e4*/ 	.short	0x0100
        /*01e6*/ 	.byte	0x06
	.zero		1


	//   ....[16]....
        /*01e8*/ 	.word	0x00000b50
        /*01ec*/ 	.word	0x000000ff
        /*01f0*/ 	.word	0x00000080
        /*01f4*/ 	.short	0x0100
        /*01f6*/ 	.byte	0x04
	.zero		1


	//   ....[17]....
        /*01f8*/ 	.word	0x00000b60
        /*01fc*/ 	.word	0x000000ff
        /*0200*/ 	.word	0x000000a0
        /*0204*/ 	.short	0x0100
        /*0206*/ 	.byte	0x04
	.zero		1


	//   ....[18]....
        /*0208*/ 	.word	0x00000b70
        /*020c*/ 	.word	0x000000ff
        /*0210*/ 	.word	0x00000088
        /*0214*/ 	.short	0x0100
        /*0216*/ 	.byte	0x04
	.zero		1


	//   ....[19]....
        /*0218*/ 	.word	0x00000b80
        /*021c*/ 	.word	0x000000ff
        /*0220*/ 	.word	0x000000a8
        /*0224*/ 	.short	0x0100
        /*0226*/ 	.byte	0x04
	.zero		1


	//   ....[20]....
        /*0228*/ 	.word	0x00000b90
        /*022c*/ 	.word	0x000000ff
        /*0230*/ 	.word	0x00000090
        /*0234*/ 	.short	0x0100
        /*0236*/ 	.byte	0x04
	.zero		1


	//   ....[21]....
        /*0238*/ 	.word	0x00000ba0
        /*023c*/ 	.word	0x000000ff
        /*0240*/ 	.word	0x000000b0
        /*0244*/ 	.short	0x0100
        /*0246*/ 	.byte	0x04
	.zero		1


	//   ....[22]....
        /*0248*/ 	.word	0x00000bb0
        /*024c*/ 	.word	0x000000ff
        /*0250*/ 	.word	0x00000098
        /*0254*/ 	.short	0x0100
        /*0256*/ 	.byte	0x04
	.zero		1


	//   ....[23]....
        /*0258*/ 	.word	0x00000bc0
        /*025c*/ 	.word	0x000000ff
        /*0260*/ 	.word	0x000000b8
        /*0264*/ 	.short	0x0100
        /*0266*/ 	.byte	0x04
	.zero		1


	//   ....[24]....
        /*0268*/ 	.word	0x00000cb0
        /*026c*/ 	.word	0x000000ff
        /*0270*/ 	.word	0x000000c0
        /*0274*/ 	.short	0x0100
        /*0276*/ 	.byte	0x04
	.zero		1


	//   ....[25]....
        /*0278*/ 	.word	0x00000cc0
        /*027c*/ 	.word	0x000000ff
        /*0280*/ 	.word	0x000000d0
        /*0284*/ 	.short	0x0100
        /*0286*/ 	.byte	0x04
	.zero		1


	//   ....[26]....
        /*0288*/ 	.word	0x00000cd0
        /*028c*/ 	.word	0x000000ff
        /*0290*/ 	.word	0x000000c8
        /*0294*/ 	.short	0x0100
        /*0296*/ 	.byte	0x04
	.zero		1


	//   ....[27]....
        /*0298*/ 	.word	0x00000ce0
        /*029c*/ 	.word	0x000000ff
        /*02a0*/ 	.word	0x000000d8
        /*02a4*/ 	.short	0x0100
        /*02a6*/ 	.byte	0x04
	.zero		1


	//   ....[28]....
        /*02a8*/ 	.word	0x00001940
        /*02ac*/ 	.word	0x00000000
        /*02b0*/ 	.word	0x000000d0
        /*02b4*/ 	.short	0x010a
        /*02b6*/ 	.byte	0xff
	.zero		1


	//   ....[29]....
        /*02b8*/ 	.word	0x00001970
        /*02bc*/ 	.word	0x00000000
        /*02c0*/ 	.word	0x000000c0
        /*02c4*/ 	.short	0x0101
        /*02c6*/ 	.byte	0xff
	.zero		1


	//   ....[30]....
        /*02c8*/ 	.word	0x00001a50
        /*02cc*/ 	.word	0x000000ff
        /*02d0*/ 	.word	0x00000020
        /*02d4*/ 	.short	0x010a
        /*02d6*/ 	.byte	0x04
	.zero		1


	//   ....[31]....
        /*02d8*/ 	.word	0x00001ad0
        /*02dc*/ 	.word	0x000000ff
        /*02e0*/ 	.word	0x00000020
        /*02e4*/ 	.short	0x010a
        /*02e6*/ 	.byte	0x21
	.zero		1


	//   ....[32]....
        /*02e8*/ 	.word	0x00001c60
        /*02ec*/ 	.word	0x000000ff
        /*02f0*/ 	.word	0x00000020
        /*02f4*/ 	.short	0x010a
        /*02f6*/ 	.byte	0x08
	.zero		1


	//   ....[33]....
        /*02f8*/ 	.word	0x00001da0
        /*02fc*/ 	.word	0x000000ff
        /*0300*/ 	.word	0x00000058
        /*0304*/ 	.short	0x0101
        /*0306*/ 	.byte	0x06
	.zero		1


	//   ....[34]....
        /*0308*/ 	.word	0x00001dc0
        /*030c*/ 	.word	0x000000ff
        /*0310*/ 	.word	0x00000020
        /*0314*/ 	.short	0x010a
        /*0316*/ 	.byte	0x04
	.zero		1


	//   ....[35]....
        /*0318*/ 	.word	0x00001e40
        /*031c*/ 	.word	0x000000ff
        /*0320*/ 	.word	0x00000020
        /*0324*/ 	.short	0x010a
        /*0326*/ 	.byte	0x11
	.zero		1


	//   ....[36]....
        /*0328*/ 	.word	0x00001fd0
        /*032c*/ 	.word	0x000000ff
        /*0330*/ 	.word	0x00000020
        /*0334*/ 	.short	0x010a
        /*0336*/ 	.byte	0x07
	.zero		1


	//   ....[37]....
        /*0338*/ 	.word	0x00002140
        /*033c*/ 	.word	0x00000003
        /*0340*/ 	.word	0x00000060
        /*0344*/ 	.short	0x010a
        /*0346*/ 	.byte	0xff
	.zero		1


	//   ....[38]....
        /*0348*/ 	.word	0x00002290
        /*034c*/ 	.word	0x00000000
        /*0350*/ 	.word	0x00000000
        /*0354*/ 	.short	0x0101
        /*0356*/ 	.byte	0xff
	.zero		1


	//   ....[39]....
        /*0358*/ 	.word	0x00002830
        /*035c*/ 	.word	0x000000ff
        /*0360*/ 	.word	0x00000000
        /*0364*/ 	.short	0x010a
        /*0366*/ 	.byte	0x04
	.zero		1


	//   ....[40]....
        /*0368*/ 	.word	0x000028c0
        /*036c*/ 	.word	0x000000ff
        /*0370*/ 	.word	0x00000000
        /*0374*/ 	.short	0x010a
        /*0376*/ 	.byte	0x05
	.zero		1


	//   ....[41]....
        /*0378*/ 	.word	0x00002950
        /*037c*/ 	.word	0x000000ff
        /*0380*/ 	.word	0x00000000
        /*0384*/ 	.short	0x010a
        /*0386*/ 	.byte	0x05
	.zero		1


	//   ....[42]....
        /*0388*/ 	.word	0x000029f0
        /*038c*/ 	.word	0x00000000
        /*0390*/ 	.word	0x00000000
        /*0394*/ 	.short	0x010a
        /*0396*/ 	.byte	0xff
	.zero		1


	//   ....[43]....
        /*0398*/ 	.word	0x00002b10
        /*039c*/ 	.word	0x00000002
        /*03a0*/ 	.word	0x000000c0
        /*03a4*/ 	.short	0x010a
        /*03a6*/ 	.byte	0xff
	.zero		1


	//   ....[44]....
        /*03a8*/ 	.word	0x00002b80
        /*03ac*/ 	.word	0x00000002
        /*03b0*/ 	.word	0x00000000
        /*03b4*/ 	.short	0x0101
        /*03b6*/ 	.byte	0xff
	.zero		1


	//   ....[45]....
        /*03b8*/ 	.word	0x00002ba0
        /*03bc*/ 	.word	0x000000ff
        /*03c0*/ 	.word	0x00000070
        /*03c4*/ 	.short	0x010a
        /*03c6*/ 	.byte	0x04
	.zero		1


	//   ....[46]....
        /*03c8*/ 	.word	0x00002cc0
        /*03cc*/ 	.word	0x00000002
        /*03d0*/ 	.word	0x00000060
        /*03d4*/ 	.short	0x010a
        /*03d6*/ 	.byte	0xff
	.zero		1


	//   ....[47]....
        /*03d8*/ 	.word	0x00002dc0
        /*03dc*/ 	.word	0x00000002
        /*03e0*/ 	.word	0x00000000
        /*03e4*/ 	.short	0x0101
        /*03e6*/ 	.byte	0xff
	.zero		1


	//   ....[48]....
        /*03e8*/ 	.word	0x00002e50
        /*03ec*/ 	.word	0x000000ff
        /*03f0*/ 	.word	0x00000070
        /*03f4*/ 	.short	0x0106
        /*03f6*/ 	.byte	0x04
	.zero		1


	//   ....[49]....
        /*03f8*/ 	.word	0x00002e70
        /*03fc*/ 	.word	0x000000ff
        /*0400*/ 	.word	0x00000070
        /*0404*/ 	.short	0x010a
        /*0406*/ 	.byte	0x04
	.zero		1


	//   ....[50]....
        /*0408*/ 	.word	0x00002f00
        /*040c*/ 	.word	0x000000ff
        /*0410*/ 	.word	0x00000070
        /*0414*/ 	.short	0x0106
        /*0416*/ 	.byte	0x07
	.zero		1


	//   ....[51]....
        /*0418*/ 	.word	0x00002f40
        /*041c*/ 	.word	0x00000000
        /*0420*/ 	.word	0x00000070
        /*0424*/ 	.short	0x010a
        /*0426*/ 	.byte	0xff
	.zero		1


	//   ....[52]....
        /*0428*/ 	.word	0x00003430
        /*042c*/ 	.word	0x00000000
        /*0430*/ 	.word	0x00000060
        /*0434*/ 	.short	0x010a
        /*0436*/ 	.byte	0xff
	.zero		1


	//   ....[53]....
        /*0438*/ 	.word	0x00003530
        /*043c*/ 	.word	0x00000003
        /*0440*/ 	.word	0x00000000
        /*0444*/ 	.short	0x0101
        /*0446*/ 	.byte	0xff
	.zero		1


	//   ....[54]....
        /*0448*/ 	.word	0x00003540
        /*044c*/ 	.word	0x000000ff
        /*0450*/ 	.word	0x00000000
        /*0454*/ 	.short	0x010a
        /*0456*/ 	.byte	0x04
	.zero		1


	//   ....[55]....
        /*0458*/ 	.word	0x00003560
        /*045c*/ 	.word	0x000000ff
        /*0460*/ 	.word	0x000000a0
        /*0464*/ 	.short	0x010a
        /*0466*/ 	.byte	0x13
	.zero		1


	//   ....[56]....
        /*0468*/ 	.word	0x000036a0
        /*046c*/ 	.word	0x000000ff
        /*0470*/ 	.word	0x00000000
        /*0474*/ 	.short	0x010a
        /*0476*/ 	.byte	0x06
	.zero		1


	//   ....[57]....
        /*0478*/ 	.word	0x000037a0
        /*047c*/ 	.word	0x000000ff
        /*0480*/ 	.word	0x00000000
        /*0484*/ 	.short	0x010a
        /*0486*/ 	.byte	0x04
	.zero		1


	//   ....[58]....
        /*0488*/ 	.word	0x00003980
        /*048c*/ 	.word	0x000000ff
        /*0490*/ 	.word	0x00000000
        /*0494*/ 	.short	0x010a
        /*0496*/ 	.byte	0x04
	.zero		1


	//   ....[59]....
        /*0498*/ 	.word	0x00003a10
        /*049c*/ 	.word	0x000000ff
        /*04a0*/ 	.word	0x00000000
        /*04a4*/ 	.short	0x010a
        /*04a6*/ 	.byte	0x05
	.zero		1


	//   ....[60]....
        /*04a8*/ 	.word	0x00003aa0
        /*04ac*/ 	.word	0x000000ff
        /*04b0*/ 	.word	0x00000000
        /*04b4*/ 	.short	0x010a
        /*04b6*/ 	.byte	0x05
	.zero		1


	//   ....[61]....
        /*04b8*/ 	.word	0x00003b30
        /*04bc*/ 	.word	0x000000ff
        /*04c0*/ 	.word	0x00000000
        /*04c4*/ 	.short	0x010a
        /*04c6*/ 	.byte	0x04
	.zero		1


	//   ....[62]....
        /*04c8*/ 	.word	0x00003fd0
        /*04cc*/ 	.word	0x0000000c
        /*04d0*/ 	.word	0x00000060
        /*04d4*/ 	.short	0x010a
        /*04d6*/ 	.byte	0xff
	.zero		1


	//   ....[63]....
        /*04d8*/ 	.word	0x00004140
        /*04dc*/ 	.word	0x00000000
        /*04e0*/ 	.word	0x00000000
        /*04e4*/ 	.short	0x0101
        /*04e6*/ 	.byte	0xff
	.zero		1


	//   ....[64]....
        /*04e8*/ 	.word	0x000045b0
        /*04ec*/ 	.word	0x000000ff
        /*04f0*/ 	.word	0x00000058
        /*04f4*/ 	.short	0x010a
        /*04f6*/ 	.byte	0x11
	.zero		1


	//   ....[65]....
        /*04f8*/ 	.word	0x00004730
        /*04fc*/ 	.word	0x000000ff
        /*0500*/ 	.word	0x00000048
        /*0504*/ 	.short	0x010a
        /*0506*/ 	.byte	0x11
	.zero		1


	//   ....[66]....
        /*0508*/ 	.word	0x00004940
        /*050c*/ 	.word	0x000000ff
        /*0510*/ 	.word	0x00000040
        /*0514*/ 	.short	0x010b
        /*0516*/ 	.byte	0x11
	.zero		1


	//   ....[67]....
        /*0518*/ 	.word	0x00004950
        /*051c*/ 	.word	0x000000ff
        /*0520*/ 	.word	0x00000000
        /*0524*/ 	.short	0x0101
        /*0526*/ 	.byte	0x30
	.zero		1


	//   ....[68]....
        /*0528*/ 	.word	0x00004990
        /*052c*/ 	.word	0x00000000
        /*0530*/ 	.word	0x00000048
        /*0534*/ 	.short	0x010a
        /*0536*/ 	.byte	0xff
	.zero		1


	//   ....[69]....
        /*0538*/ 	.word	0x00004cd0
        /*053c*/ 	.word	0x00000003
        /*0540*/ 	.word	0x00000060
        /*0544*/ 	.short	0x010a
        /*0546*/ 	.byte	0xff
	.zero		1


	//   ....[70]....
        /*0548*/ 	.word	0x00004e50
        /*054c*/ 	.word	0x00000000
        /*0550*/ 	.word	0x00000000
        /*0554*/ 	.short	0x0101
        /*0556*/ 	.byte	0xff
	.zero		1


	//   ....[71]....
        /*0558*/ 	.word	0x000058b0
        /*055c*/ 	.word	0x000000ff
        /*0560*/ 	.word	0x00000040
        /*0564*/ 	.short	0x010a
        /*0566*/ 	.byte	0x2c
	.zero		1


	//   ....[72]....
        /*0568*/ 	.word	0x000058c0
        /*056c*/ 	.word	0x00000016
        /*0570*/ 	.word	0x00000080
        /*0574*/ 	.short	0x010a
        /*0576*/ 	.byte	0xff
	.zero		1


	//   ....[73]....
        /*0578*/ 	.word	0x00005a70
        /*057c*/ 	.word	0x000000ff
        /*0580*/ 	.word	0x00000040
        /*0584*/ 	.short	0x010a
        /*0586*/ 	.byte	0x2c
	.zero		1


	//   ....[74]....
        /*0588*/ 	.word	0x00005b50
        /*058c*/ 	.word	0x000000ff
        /*0590*/ 	.word	0x00000000
        /*0594*/ 	.short	0x0101
        /*0596*/ 	.byte	0x04
	.zero		1


	//   ....[75]....
        /*0598*/ 	.word	0x00005bb0
        /*059c*/ 	.word	0x00000016
        /*05a0*/ 	.word	0x00000080
        /*05a4*/ 	.short	0x010a
        /*05a6*/ 	.byte	0xff
	.zero		1


	//   ....[76]....
        /*05a8*/ 	.word	0x00005f20
        /*05ac*/ 	.word	0x000000ff
        /*05b0*/ 	.word	0x00000000
        /*05b4*/ 	.short	0x0101
        /*05b6*/ 	.byte	0x04
	.zero		1


	//   ....[77]....
        /*05b8*/ 	.word	0x00006800
        /*05bc*/ 	.word	0x00000000
        /*05c0*/ 	.word	0x000000d0
        /*05c4*/ 	.short	0x010a
        /*05c6*/ 	.byte	0xff
	.zero		1


	//   ....[78]....
        /*05c8*/ 	.word	0x00006860
        /*05cc*/ 	.word	0x00000000
        /*05d0*/ 	.word	0x00000020
        /*05d4*/ 	.short	0x010a
        /*05d6*/ 	.byte	0xff
	.zero		1


	//   ....[79]....
        /*05d8*/ 	.word	0x000068c0
        /*05dc*/ 	.word	0x00000000
        /*05e0*/ 	.word	0x00000020
        /*05e4*/ 	.short	0x010a
        /*05e6*/ 	.byte	0xff
	.zero		1


	//   ....[80]....
        /*05e8*/ 	.word	0x00006910
        /*05ec*/ 	.word	0x00000003
        /*05f0*/ 	.word	0x00000060
        /*05f4*/ 	.short	0x010a
        /*05f6*/ 	.byte	0xff
	.zero		1


	//   ....[81]....
        /*05f8*/ 	.word	0x00006970
        /*05fc*/ 	.word	0x00000000
        /*0600*/ 	.word	0x00000000
        /*0604*/ 	.short	0x010a
        /*0606*/ 	.byte	0xff
	.zero		1


	//   ....[82]....
        /*0608*/ 	.word	0x000069d0
        /*060c*/ 	.word	0x00000000
        /*0610*/ 	.word	0x00000000
        /*0614*/ 	.short	0x010a
        /*0616*/ 	.byte	0xff
	.zero		1


	//   ....[83]....
        /*0618*/ 	.word	0x00006a30
        /*061c*/ 	.word	0x00000000
        /*0620*/ 	.word	0x00000000
        /*0624*/ 	.short	0x010a
        /*0626*/ 	.byte	0xff
	.zero		1


	//   ....[84]....
        /*0628*/ 	.word	0x00006a80
        /*062c*/ 	.word	0x00000002
        /*0630*/ 	.word	0x000000c0
        /*0634*/ 	.short	0x010a
        /*0636*/ 	.byte	0xff
	.zero		1


	//   ....[85]....
        /*0638*/ 	.word	0x00006ae0
        /*063c*/ 	.word	0x00000002
        /*0640*/ 	.word	0x00000070
        /*0644*/ 	.short	0x010a
        /*0646*/ 	.byte	0xff
	.zero		1


	//   ....[86]....
        /*0648*/ 	.word	0x00006b30
        /*064c*/ 	.word	0x00000002
        /*0650*/ 	.word	0x00000060
        /*0654*/ 	.short	0x010a
        /*0656*/ 	.byte	0xff
	.zero		1


	//   ....[87]....
        /*0658*/ 	.word	0x00006b90
        /*065c*/ 	.word	0x00000000
        /*0660*/ 	.word	0x00000070
        /*0664*/ 	.short	0x010a
        /*0666*/ 	.byte	0xff
	.zero		1


	//   ....[88]....
        /*0668*/ 	.word	0x00006be0
        /*066c*/ 	.word	0x00000000
        /*0670*/ 	.word	0x00000060
        /*0674*/ 	.short	0x010a
        /*0676*/ 	.byte	0xff
	.zero		1


	//   ....[89]....
        /*0678*/ 	.word	0x00006c40
        /*067c*/ 	.word	0x00000002
        /*0680*/ 	.word	0x000000a0
        /*0684*/ 	.short	0x010a
        /*0686*/ 	.byte	0xff
	.zero		1


	//   ....[90]....
        /*0688*/ 	.word	0x00006ca0
        /*068c*/ 	.word	0x00000000
        /*0690*/ 	.word	0x00000000
        /*0694*/ 	.short	0x010a
        /*0696*/ 	.byte	0xff
	.zero		1


	//   ....[91]....
        /*0698*/ 	.word	0x00006d00
        /*069c*/ 	.word	0x00000000
        /*06a0*/ 	.word	0x00000000
        /*06a4*/ 	.short	0x010a
        /*06a6*/ 	.byte	0xff
	.zero		1


	//   ....[92]....
        /*06a8*/ 	.word	0x00006d60
        /*06ac*/ 	.word	0x00000000
        /*06b0*/ 	.word	0x00000000
        /*06b4*/ 	.short	0x010a
        /*06b6*/ 	.byte	0xff
	.zero		1


	//   ....[93]....
        /*06b8*/ 	.word	0x00006dc0
        /*06bc*/ 	.word	0x00000000
        /*06c0*/ 	.word	0x00000000
        /*06c4*/ 	.short	0x010a
        /*06c6*/ 	.byte	0xff
	.zero		1


	//   ....[94]....
        /*06c8*/ 	.word	0x00006e20
        /*06cc*/ 	.word	0x00000000
        /*06d0*/ 	.word	0x00000000
        /*06d4*/ 	.short	0x010a
        /*06d6*/ 	.byte	0xff
	.zero		1


	//   ....[95]....
        /*06d8*/ 	.word	0x00006e70
        /*06dc*/ 	.word	0x0000000c
        /*06e0*/ 	.word	0x00000060
        /*06e4*/ 	.short	0x010a
        /*06e6*/ 	.byte	0xff
	.zero		1


	//   ....[96]....
        /*06e8*/ 	.word	0x00006ed0
        /*06ec*/ 	.word	0x00000000
        /*06f0*/ 	.word	0x00000058
        /*06f4*/ 	.short	0x010a
        /*06f6*/ 	.byte	0xff
	.zero		1


	//   ....[97]....
        /*06f8*/ 	.word	0x00006f30
        /*06fc*/ 	.word	0x00000000
        /*0700*/ 	.word	0x00000048
        /*0704*/ 	.short	0x010a
        /*0706*/ 	.byte	0xff
	.zero		1


	//   ....[98]....
        /*0708*/ 	.word	0x00006f80
        /*070c*/ 	.word	0x00000003
        /*0710*/ 	.word	0x00000060
        /*0714*/ 	.short	0x010a
        /*0716*/ 	.byte	0xff
	.zero		1


	//   ....[99]....
        /*0718*/ 	.word	0x00006fe0
        /*071c*/ 	.word	0x00000000
        /*0720*/ 	.word	0x00000040
        /*0724*/ 	.short	0x010a
        /*0726*/ 	.byte	0xff
	.zero		1


	//   ....[100]....
        /*0728*/ 	.word	0x00007030
        /*072c*/ 	.word	0x00000016
        /*0730*/ 	.word	0x00000080
        /*0734*/ 	.short	0x010a
        /*0736*/ 	.byte	0xff
	.zero		1


	//----- nvinfo : EIATTR_NUM_MBARRIERS
	.align		4
.L_47:
        /*0738*/ 	.byte	0x03, 0x38
        /*073a*/ 	.short	0x001c


	//----- nvinfo : EIATTR_EXIT_INSTR_OFFSETS
	.align		4
        /*073c*/ 	.byte	0x04, 0x1c
        /*073e*/ 	.short	(.L_49 - .L_48)


	//   ....[0]....
.L_48:
        /*0740*/ 	.word	0x00002a20


	//   ....[1]....
        /*0744*/ 	.word	0x00002f10


	//   ....[2]....
        /*0748*/ 	.word	0x00002f70


	//   ....[3]....
        /*074c*/ 	.word	0x00003d90


	//   ....[4]....
        /*0750*/ 	.word	0x000049c0


	//   ....[5]....
        /*0754*/ 	.word	0x00004a00


	//   ....[6]....
        /*0758*/ 	.word	0x000067f0


	//----- nvinfo : EIATTR_MAX_THREADS
	.align		4
.L_49:
        /*075c*/ 	.byte	0x04, 0x05
        /*075e*/ 	.short	(.L_51 - .L_50)
.L_50:
        /*0760*/ 	.word	0x00000100
        /*0764*/ 	.word	0x00000001
        /*0768*/ 	.word	0x00000001


	//----- nvinfo : EIATTR_CRS_STACK_SIZE
	.align		4
.L_51:
        /*076c*/ 	.byte	0x04, 0x1e
        /*076e*/ 	.short	(.L_53 - .L_52)
.L_52:
        /*0770*/ 	.word	0x00000000


	//----- nvinfo : EIATTR_CBANK_PARAM_SIZE
	.align		4
.L_53:
        /*0774*/ 	.byte	0x03, 0x19
        /*0776*/ 	.short	0x0800


	//----- nvinfo : EIATTR_PARAM_CBANK
	.align		4
        /*0778*/ 	.byte	0x04, 0x0a
        /*077a*/ 	.short	(.L_55 - .L_54)
	.align		4
.L_54:
        /*077c*/ 	.word	index@(.nv.constant0._ZN7cutlass13device_kernelINS_4gemm6kernel13GemmUniversalIN4cute5tupleIJiiiiEEENS1_10collective13CollectiveMmaINS1_35MainloopSm100TmaUmmaWarpSpecializedILi4ELi2ELi4ENS5_IJNS4_1CILi2EEESB_NSA_ILi1EEEEEEEENS5_IJNSA_ILi64EEESF_NSA_ILi32EEEEEENS_12float_e4m3_tENS5_IJlSC_lEEESI_SJ_NS4_8TiledMMAINS4_8MMA_AtomIJNS4_10MMA_TraitsINS4_19SM100_MMA_F8F6F4_SSEJSI_SI_fSF_SF_NS4_17integral_constantINS4_4UMMA5MajorELSQ_0EEESR_NSO_INSP_7ScaleInELSS_0EEEST_EEEEEENS4_6LayoutINS5_IJSC_SC_SC_EEENS5_IJNSA_ILi0EEESY_SY_EEEEENS5_IJNS4_10UnderscoreES11_S11_EEEEENS4_23SM90_TMA_LOAD_MULTICASTENS4_14ComposedLayoutINS4_7SwizzleILi1ELi4ELi3EEENS4_18smem_ptr_flag_bitsILi8EEENSW_INS5_IJNSA_ILi8EEESG_EEENS5_IJSG_SC_EEEEEEEvNS4_8identityES14_S1E_vS1F_EENS_8epilogue10collective18CollectiveEpilogueINS1H_23Sm100TmaWarpSpecializedILi1ELi1ELi32ELb0ELb0EEEJSH_NS5_IJNSW_ISF_SC_EES1M_EEESI_SJ_SI_SJ_NS1H_6fusion15FusionCallbacksIS1L_NS1O_17LinearCombinationISI_fSI_fLNS_15FloatRoundStyleE2EEESH_S1N_JEEENS4_5SM1004TMEM4LOAD26SM100_TMEM_LOAD_16dp32b32xENS4_13SM90_TMA_LOADENS15_INS16_ILi2ELi4ELi3EEES19_NSW_INS5_IJS1A_SF_EEENS5_IJSF_SC_EEEEEEENS4_39AutoVectorizingCopyWithAssumedAlignmentILi128EEENS4_14SM90_TMA_STOREES23_S25_S25_EEEvvEEEEvNT_6ParamsE)
        /*0780*/ 	.short	0x0380
        /*0782*/ 	.short	0x0800


	//----- nvinfo : EIATTR_SW_WAR
	.align		4
.L_55:
        /*0784*/ 	.byte	0x04, 0x36
        /*0786*/ 	.short	(.L_57 - .L_56)
.L_56:
        /*0788*/ 	.word	0x00000008
.L_57:


//--------------------- .nv.callgraph             --------------------------
	.section	.nv.callgraph,"",@"SHT_CUDA_CALLGRAPH"
	.align	4
	.sectionentsize	8
	.align		4
        /*0000*/ 	.word	0x00000000
	.align		4
        /*0004*/ 	.word	0xffffffff
	.align		4
        /*0008*/ 	.word	index@(_ZN7cutlass13device_kernelINS_4gemm6kernel13GemmUniversalIN4cute5tupleIJiiiiEEENS1_10collective13CollectiveMmaINS1_35MainloopSm100TmaUmmaWarpSpecializedILi4ELi2ELi4ENS5_IJNS4_1CILi2EEESB_NSA_ILi1EEEEEEEENS5_IJNSA_ILi64EEESF_NSA_ILi32EEEEEENS_12float_e4m3_tENS5_IJlSC_lEEESI_SJ_NS4_8TiledMMAINS4_8MMA_AtomIJNS4_10MMA_TraitsINS4_19SM100_MMA_F8F6F4_SSEJSI_SI_fSF_SF_NS4_17integral_constantINS4_4UMMA5MajorELSQ_0EEESR_NSO_INSP_7ScaleInELSS_0EEEST_EEEEEENS4_6LayoutINS5_IJSC_SC_SC_EEENS5_IJNSA_ILi0EEESY_SY_EEEEENS5_IJNS4_10UnderscoreES11_S11_EEEEENS4_23SM90_TMA_LOAD_MULTICASTENS4_14ComposedLayoutINS4_7SwizzleILi1ELi4ELi3EEENS4_18smem_ptr_flag_bitsILi8EEENSW_INS5_IJNSA_ILi8EEESG_EEENS5_IJSG_SC_EEEEEEEvNS4_8identityES14_S1E_vS1F_EENS_8epilogue10collective18CollectiveEpilogueINS1H_23Sm100TmaWarpSpecializedILi1ELi1ELi32ELb0ELb0EEEJSH_NS5_IJNSW_ISF_SC_EES1M_EEESI_SJ_SI_SJ_NS1H_6fusion15FusionCallbacksIS1L_NS1O_17LinearCombinationISI_fSI_fLNS_15FloatRoundStyleE2EEESH_S1N_JEEENS4_5SM1004TMEM4LOAD26SM100_TMEM_LOAD_16dp32b32xENS4_13SM90_TMA_LOADENS15_INS16_ILi2ELi4ELi3EEES19_NSW_INS5_IJS1A_SF_EEENS5_IJSF_SC_EEEEEEENS4_39AutoVectorizingCopyWithAssumedAlignmentILi128EEENS4_14SM90_TMA_STOREES23_S25_S25_EEEvvEEEEvNT_6ParamsE)
	.align		4
        /*000c*/ 	.word	index@(__assertfail)
	.align		4
        /*0010*/ 	.word	0x00000000
	.align		4
        /*0014*/ 	.word	0xfffffffe
	.align		4
        /*0018*/ 	.word	0x00000000
	.align		4
        /*001c*/ 	.word	0xfffffffd
	.align		4
        /*0020*/ 	.word	0x00000000
	.align		4
        /*0024*/ 	.word	0xfffffffc


//--------------------- .nv.constant4             --------------------------
	.section	.nv.constant4,"a",@progbits
	.align	8
	.align		8
.nv.constant4:
        /*0000*/ 	.dword	__assertfail
	.align		8
        /*0008*/ 	.dword	__unnamed_1
	.align		8
        /*0010*/ 	.dword	__unnamed_2
	.align		8
        /*0018*/ 	.dword	_ZN39_INTERNAL_baba99c0_4_k_cu_8128f093_84264cuda3std3__45__cpo5beginE
	.align		8
        /*0020*/ 	.dword	_ZN39_INTERNAL_baba99c0_4_k_cu_8128f093_84264cuda3std3__45__cpo3endE
	.align		8
        /*0028*/ 	.dword	_ZN39_INTERNAL_baba99c0_4_k_cu_8128f093_84264cuda3std3__45__cpo6cbeginE
	.align		8
        /*0030*/ 	.dword	_ZN39_INTERNAL_baba99c0_4_k_cu_8128f093_84264cuda3std3__45__cpo4cendE
	.align		8
        /*0038*/ 	.dword	_ZN39_INTERNAL_baba99c0_4_k_cu_8128f093_84264cuda3std3__441_GLOBAL__N__baba99c0_4_k_cu_8128f093_84266ignoreE
	.align		8
        /*0040*/ 	.dword	_ZN39_INTERNAL_baba99c0_4_k_cu_8128f093_84264cuda3std3__419piecewise_constructE
	.align		8
        /*0048*/ 	.dword	_ZN39_INTERNAL_baba99c0_4_k_cu_8128f093_84264cuda3std3__48in_placeE
	.align		8
        /*0050*/ 	.dword	_ZN39_INTERNAL_baba99c0_4_k_cu_8128f093_84264cuda3std6ranges3__45__cpo4swapE
	.align		8
        /*0058*/ 	.dword	_ZN39_INTERNAL_baba99c0_4_k_cu_8128f093_84264cuda3std6ranges3__45__cpo9iter_moveE
	.align		8
        /*0060*/ 	.dword	_ZN39_INTERNAL_baba99c0_4_k_cu_8128f093_84264cute7productE
	.align		8
        /*0068*/ 	.dword	_ZN39_INTERNAL_baba99c0_4_k_cu_8128f093_84264cute1_E
	.align		8
        /*0070*/ 	.dword	$str$25
	.align		8
        /*0078*/ 	.dword	$str$26
	.align		8
        /*0080*/ 	.dword	$str$27
	.align		8
        /*0088*/ 	.dword	$str$28


//--------------------- .text._ZN7cutlass13device_kernelINS_4gemm6kernel13GemmUniversalIN4cute5tupleIJiiiiEEENS1_10collective13CollectiveMmaINS1_35MainloopSm100TmaUmmaWarpSpecializedILi4ELi2ELi4ENS5_IJNS4_1CILi2EEESB_NSA_ILi1EEEEEEEENS5_IJNSA_ILi64EEESF_NSA_ILi32EEEEEENS_12float_e4m3_tENS5_IJlSC_lEEESI_SJ_NS4_8TiledMMAINS4_8MMA_AtomIJNS4_10MMA_TraitsINS4_19SM100_MMA_F8F6F4_SSEJSI_SI_fSF_SF_NS4_17integral_constantINS4_4UMMA5MajorELSQ_0EEESR_NSO_INSP_7ScaleInELSS_0EEEST_EEEEEENS4_6LayoutINS5_IJSC_SC_SC_EEENS5_IJNSA_ILi0EEESY_SY_EEEEENS5_IJNS4_10UnderscoreES11_S11_EEEEENS4_23SM90_TMA_LOAD_MULTICASTENS4_14ComposedLayoutINS4_7SwizzleILi1ELi4ELi3EEENS4_18smem_ptr_flag_bitsILi8EEENSW_INS5_IJNSA_ILi8EEESG_EEENS5_IJSG_SC_EEEEEEEvNS4_8identityES14_S1E_vS1F_EENS_8epilogue10collective18CollectiveEpilogueINS1H_23Sm100TmaWarpSpecializedILi1ELi1ELi32ELb0ELb0EEEJSH_NS5_IJNSW_ISF_SC_EES1M_EEESI_SJ_SI_SJ_NS1H_6fusion15FusionCallbacksIS1L_NS1O_17LinearCombinationISI_fSI_fLNS_15FloatRoundStyleE2EEESH_S1N_JEEENS4_5SM1004TMEM4LOAD26SM100_TMEM_LOAD_16dp32b32xENS4_13SM90_TMA_LOADENS15_INS16_ILi2ELi4ELi3EEES19_NSW_INS5_IJS1A_SF_EEENS5_IJSF_SC_EEEEEEENS4_39AutoVectorizingCopyWithAssumedAlignmentILi128EEENS4_14SM90_TMA_STOREES23_S25_S25_EEEvvEEEEvNT_6ParamsE --------------------------
	.section	.text._ZN7cutlass13device_kernelINS_4gemm6kernel13GemmUniversalIN4cute5tupleIJiiiiEEENS1_10collective13CollectiveMmaINS1_35MainloopSm100TmaUmmaWarpSpecializedILi4ELi2ELi4ENS5_IJNS4_1CILi2EEESB_NSA_ILi1EEEEEEEENS5_IJNSA_ILi64EEESF_NSA_ILi32EEEEEENS_12float_e4m3_tENS5_IJlSC_lEEESI_SJ_NS4_8TiledMMAINS4_8MMA_AtomIJNS4_10MMA_TraitsINS4_19SM100_MMA_F8F6F4_SSEJSI_SI_fSF_SF_NS4_17integral_constantINS4_4UMMA5MajorELSQ_0EEESR_NSO_INSP_7ScaleInELSS_0EEEST_EEEEEENS4_6LayoutINS5_IJSC_SC_SC_EEENS5_IJNSA_ILi0EEESY_SY_EEEEENS5_IJNS4_10UnderscoreES11_S11_EEEEENS4_23SM90_TMA_LOAD_MULTICASTENS4_14ComposedLayoutINS4_7SwizzleILi1ELi4ELi3EEENS4_18smem_ptr_flag_bitsILi8EEENSW_INS5_IJNSA_ILi8EEESG_EEENS5_IJSG_SC_EEEEEEEvNS4_8identityES14_S1E_vS1F_EENS_8epilogue10collective18CollectiveEpilogueINS1H_23Sm100TmaWarpSpecializedILi1ELi1ELi32ELb0ELb0EEEJSH_NS5_IJNSW_ISF_SC_EES1M_EEESI_SJ_SI_SJ_NS1H_6fusion15FusionCallbacksIS1L_NS1O_17LinearCombinationISI_fSI_fLNS_15FloatRoundStyleE2EEESH_S1N_JEEENS4_5SM1004TMEM4LOAD26SM100_TMEM_LOAD_16dp32b32xENS4_13SM90_TMA_LOADENS15_INS16_ILi2ELi4ELi3EEES19_NSW_INS5_IJS1A_SF_EEENS5_IJSF_SC_EEEEEEENS4_39AutoVectorizingCopyWithAssumedAlignmentILi128EEENS4_14SM90_TMA_STOREES23_S25_S25_EEEvvEEEEvNT_6ParamsE,"ax",@progbits
	.align	128
.text._ZN7cutlass13device_kernelINS_4gemm6kernel13GemmUniversalIN4cute5tupleIJiiiiEEENS1_10collective13CollectiveMmaINS1_35MainloopSm100TmaUmmaWarpSpecializedILi4ELi2ELi4ENS5_IJNS4_1CILi2EEESB_NSA_ILi1EEEEEEEENS5_IJNSA_ILi64EEESF_NSA_ILi32EEEEEENS_12float_e4m3_tENS5_IJlSC_lEEESI_SJ_NS4_8TiledMMAINS4_8MMA_AtomIJNS4_10MMA_TraitsINS4_19SM100_MMA_F8F6F4_SSEJSI_SI_fSF_SF_NS4_17integral_constantINS4_4UMMA5MajorELSQ_0EEESR_NSO_INSP_7ScaleInELSS_0EEEST_EEEEEENS4_6LayoutINS5_IJSC_SC_SC_EEENS5_IJNSA_ILi0EEESY_SY_EEEEENS5_IJNS4_10UnderscoreES11_S11_EEEEENS4_23SM90_TMA_LOAD_MULTICASTENS4_14ComposedLayoutINS4_7SwizzleILi1ELi4ELi3EEENS4_18smem_ptr_flag_bitsILi8EEENSW_INS5_IJNSA_ILi8EEESG_EEENS5_IJSG_SC_EEEEEEEvNS4_8identityES14_S1E_vS1F_EENS_8epilogue10collective18CollectiveEpilogueINS1H_23Sm100TmaWarpSpecializedILi1ELi1ELi32ELb0ELb0EEEJSH_NS5_IJNSW_ISF_SC_EES1M_EEESI_SJ_SI_SJ_NS1H_6fusion15FusionCallbacksIS1L_NS1O_17LinearCombinationISI_fSI_fLNS_15FloatRoundStyleE2EEESH_S1N_JEEENS4_5SM1004TMEM4LOAD26SM100_TMEM_LOAD_16dp32b32xENS4_13SM90_TMA_LOADENS15_INS16_ILi2ELi4ELi3EEES19_NSW_INS5_IJS1A_SF_EEENS5_IJSF_SC_EEEEEEENS4_39AutoVectorizingCopyWithAssumedAlignmentILi128EEENS4_14SM90_TMA_STOREES23_S25_S25_EEEvvEEEEvNT_6ParamsE:
        .type           _ZN7cutlass13device_kernelINS_4gemm6kernel13GemmUniversalIN4cute5tupleIJiiiiEEENS1_10collective13CollectiveMmaINS1_35MainloopSm100TmaUmmaWarpSpecializedILi4ELi2ELi4ENS5_IJNS4_1CILi2EEESB_NSA_ILi1EEEEEEEENS5_IJNSA_ILi64EEESF_NSA_ILi32EEEEEENS_12float_e4m3_tENS5_IJlSC_lEEESI_SJ_NS4_8TiledMMAINS4_8MMA_AtomIJNS4_10MMA_TraitsINS4_19SM100_MMA_F8F6F4_SSEJSI_SI_fSF_SF_NS4_17integral_constantINS4_4UMMA5MajorELSQ_0EEESR_NSO_INSP_7ScaleInELSS_0EEEST_EEEEEENS4_6LayoutINS5_IJSC_SC_SC_EEENS5_IJNSA_ILi0EEESY_SY_EEEEENS5_IJNS4_10UnderscoreES11_S11_EEEEENS4_23SM90_TMA_LOAD_MULTICASTENS4_14ComposedLayoutINS4_7SwizzleILi1ELi4ELi3EEENS4_18smem_ptr_flag_bitsILi8EEENSW_INS5_IJNSA_ILi8EEESG_EEENS5_IJSG_SC_EEEEEEEvNS4_8identityES14_S1E_vS1F_EENS_8epilogue10collective18CollectiveEpilogueINS1H_23Sm100TmaWarpSpecializedILi1ELi1ELi32ELb0ELb0EEEJSH_NS5_IJNSW_ISF_SC_EES1M_EEESI_SJ_SI_SJ_NS1H_6fusion15FusionCallbacksIS1L_NS1O_17LinearCombinationISI_fSI_fLNS_15FloatRoundStyleE2EEESH_S1N_JEEENS4_5SM1004TMEM4LOAD26SM100_TMEM_LOAD_16dp32b32xENS4_13SM90_TMA_LOADENS15_INS16_ILi2ELi4ELi3EEES19_NSW_INS5_IJS1A_SF_EEENS5_IJSF_SC_EEEEEEENS4_39AutoVectorizingCopyWithAssumedAlignmentILi128EEENS4_14SM90_TMA_STOREES23_S25_S25_EEEvvEEEEvNT_6ParamsE,@function
        .size           _ZN7cutlass13device_kernelINS_4gemm6kernel13GemmUniversalIN4cute5tupleIJiiiiEEENS1_10collective13CollectiveMmaINS1_35MainloopSm100TmaUmmaWarpSpecializedILi4ELi2ELi4ENS5_IJNS4_1CILi2EEESB_NSA_ILi1EEEEEEEENS5_IJNSA_ILi64EEESF_NSA_ILi32EEEEEENS_12float_e4m3_tENS5_IJlSC_lEEESI_SJ_NS4_8TiledMMAINS4_8MMA_AtomIJNS4_10MMA_TraitsINS4_19SM100_MMA_F8F6F4_SSEJSI_SI_fSF_SF_NS4_17integral_constantINS4_4UMMA5MajorELSQ_0EEESR_NSO_INSP_7ScaleInELSS_0EEEST_EEEEEENS4_6LayoutINS5_IJSC_SC_SC_EEENS5_IJNSA_ILi0EEESY_SY_EEEEENS5_IJNS4_10UnderscoreES11_S11_EEEEENS4_23SM90_TMA_LOAD_MULTICASTENS4_14ComposedLayoutINS4_7SwizzleILi1ELi4ELi3EEENS4_18smem_ptr_flag_bitsILi8EEENSW_INS5_IJNSA_ILi8EEESG_EEENS5_IJSG_SC_EEEEEEEvNS4_8identityES14_S1E_vS1F_EENS_8epilogue10collective18CollectiveEpilogueINS1H_23Sm100TmaWarpSpecializedILi1ELi1ELi32ELb0ELb0EEEJSH_NS5_IJNSW_ISF_SC_EES1M_EEESI_SJ_SI_SJ_NS1H_6fusion15FusionCallbacksIS1L_NS1O_17LinearCombinationISI_fSI_fLNS_15FloatRoundStyleE2EEESH_S1N_JEEENS4_5SM1004TMEM4LOAD26SM100_TMEM_LOAD_16dp32b32xENS4_13SM90_TMA_LOADENS15_INS16_ILi2ELi4ELi3EEES19_NSW_INS5_IJS1A_SF_EEENS5_IJSF_SC_EEEEEEENS4_39AutoVectorizingCopyWithAssumedAlignmentILi128EEENS4_14SM90_TMA_STOREES23_S25_S25_EEEvvEEEEvNT_6ParamsE,(.L_x_135 - _ZN7cutlass13device_kernelINS_4gemm6kernel13GemmUniversalIN4cute5tupleIJiiiiEEENS1_10collective13CollectiveMmaINS1_35MainloopSm100TmaUmmaWarpSpecializedILi4ELi2ELi4ENS5_IJNS4_1CILi2EEESB_NSA_ILi1EEEEEEEENS5_IJNSA_ILi64EEESF_NSA_ILi32EEEEEENS_12float_e4m3_tENS5_IJlSC_lEEESI_SJ_NS4_8TiledMMAINS4_8MMA_AtomIJNS4_10MMA_TraitsINS4_19SM100_MMA_F8F6F4_SSEJSI_SI_fSF_SF_NS4_17integral_constantINS4_4UMMA5MajorELSQ_0EEESR_NSO_INSP_7ScaleInELSS_0EEEST_EEEEEENS4_6LayoutINS5_IJSC_SC_SC_EEENS5_IJNSA_ILi0EEESY_SY_EEEEENS5_IJNS4_10UnderscoreES11_S11_EEEEENS4_23SM90_TMA_LOAD_MULTICASTENS4_14ComposedLayoutINS4_7SwizzleILi1ELi4ELi3EEENS4_18smem_ptr_flag_bitsILi8EEENSW_INS5_IJNSA_ILi8EEESG_EEENS5_IJSG_SC_EEEEEEEvNS4_8identityES14_S1E_vS1F_EENS_8epilogue10collective18CollectiveEpilogueINS1H_23Sm100TmaWarpSpecializedILi1ELi1ELi32ELb0ELb0EEEJSH_NS5_IJNSW_ISF_SC_EES1M_EEESI_SJ_SI_SJ_NS1H_6fusion15FusionCallbacksIS1L_NS1O_17LinearCombinationISI_fSI_fLNS_15FloatRoundStyleE2EEESH_S1N_JEEENS4_5SM1004TMEM4LOAD26SM100_TMEM_LOAD_16dp32b32xENS4_13SM90_TMA_LOADENS15_INS16_ILi2ELi4ELi3EEES19_NSW_INS5_IJS1A_SF_EEENS5_IJSF_SC_EEEEEEENS4_39AutoVectorizingCopyWithAssumedAlignmentILi128EEENS4_14SM90_TMA_STOREES23_S25_S25_EEEvvEEEEvNT_6ParamsE)
        .other          _ZN7cutlass13device_kernelINS_4gemm6kernel13GemmUniversalIN4cute5tupleIJiiiiEEENS1_10collective13CollectiveMmaINS1_35MainloopSm100TmaUmmaWarpSpecializedILi4ELi2ELi4ENS5_IJNS4_1CILi2EEESB_NSA_ILi1EEEEEEEENS5_IJNSA_ILi64EEESF_NSA_ILi32EEEEEENS_12float_e4m3_tENS5_IJlSC_lEEESI_SJ_NS4_8TiledMMAINS4_8MMA_AtomIJNS4_10MMA_TraitsINS4_19SM100_MMA_F8F6F4_SSEJSI_SI_fSF_SF_NS4_17integral_constantINS4_4UMMA5MajorELSQ_0EEESR_NSO_INSP_7ScaleInELSS_0EEEST_EEEEEENS4_6LayoutINS5_IJSC_SC_SC_EEENS5_IJNSA_ILi0EEESY_SY_EEEEENS5_IJNS4_10UnderscoreES11_S11_EEEEENS4_23SM90_TMA_LOAD_MULTICASTENS4_14ComposedLayoutINS4_7SwizzleILi1ELi4ELi3EEENS4_18smem_ptr_flag_bitsILi8EEENSW_INS5_IJNSA_ILi8EEESG_EEENS5_IJSG_SC_EEEEEEEvNS4_8identityES14_S1E_vS1F_EENS_8epilogue10collective18CollectiveEpilogueINS1H_23Sm100TmaWarpSpecializedILi1ELi1ELi32ELb0ELb0EEEJSH_NS5_IJNSW_ISF_SC_EES1M_EEESI_SJ_SI_SJ_NS1H_6fusion15FusionCallbacksIS1L_NS1O_17LinearCombinationISI_fSI_fLNS_15FloatRoundStyleE2EEESH_S1N_JEEENS4_5SM1004TMEM4LOAD26SM100_TMEM_LOAD_16dp32b32xENS4_13SM90_TMA_LOADENS15_INS16_ILi2ELi4ELi3EEES19_NSW_INS5_IJS1A_SF_EEENS5_IJSF_SC_EEEEEEENS4_39AutoVectorizingCopyWithAssumedAlignmentILi128EEENS4_14SM90_TMA_STOREES23_S25_S25_EEEvvEEEEvNT_6ParamsE,@"STO_CUDA_ENTRY STV_DEFAULT"
_ZN7cutlass13device_kernelINS_4gemm6kernel13GemmUniversalIN4cute5tupleIJiiiiEEENS1_10collective13CollectiveMmaINS1_35MainloopSm100TmaUmmaWarpSpecializedILi4ELi2ELi4ENS5_IJNS4_1CILi2EEESB_NSA_ILi1EEEEEEEENS5_IJNSA_ILi64EEESF_NSA_ILi32EEEEEENS_12float_e4m3_tENS5_IJlSC_lEEESI_SJ_NS4_8TiledMMAINS4_8MMA_AtomIJNS4_10MMA_TraitsINS4_19SM100_MMA_F8F6F4_SSEJSI_SI_fSF_SF_NS4_17integral_constantINS4_4UMMA5MajorELSQ_0EEESR_NSO_INSP_7ScaleInELSS_0EEEST_EEEEEENS4_6LayoutINS5_IJSC_SC_SC_EEENS5_IJNSA_ILi0EEESY_SY_EEEEENS5_IJNS4_10UnderscoreES11_S11_EEEEENS4_23SM90_TMA_LOAD_MULTICASTENS4_14ComposedLayoutINS4_7SwizzleILi1ELi4ELi3EEENS4_18smem_ptr_flag_bitsILi8EEENSW_INS5_IJNSA_ILi8EEESG_EEENS5_IJSG_SC_EEEEEEEvNS4_8identityES14_S1E_vS1F_EENS_8epilogue10collective18CollectiveEpilogueINS1H_23Sm100TmaWarpSpecializedILi1ELi1ELi32ELb0ELb0EEEJSH_NS5_IJNSW_ISF_SC_EES1M_EEESI_SJ_SI_SJ_NS1H_6fusion15FusionCallbacksIS1L_NS1O_17LinearCombinationISI_fSI_fLNS_15FloatRoundStyleE2EEESH_S1N_JEEENS4_5SM1004TMEM4LOAD26SM100_TMEM_LOAD_16dp32b32xENS4_13SM90_TMA_LOADENS15_INS16_ILi2ELi4ELi3EEES19_NSW_INS5_IJS1A_SF_EEENS5_IJSF_SC_EEEEEEENS4_39AutoVectorizingCopyWithAssumedAlignmentILi128EEENS4_14SM90_TMA_STOREES23_S25_S25_EEEvvEEEEvNT_6ParamsE:
[----:B------:R-:W1:Y:S01]  /*0000*/  LDC R1, c[0x0][0x37c] ;  /* 0x0000df00ff017b82 */ /* 0x000e620000000800 */
[----:B------:R-:W2:Y:S01]  /*0010*/  S2R R76, SR_TID.X ;  /* 0x00000000004c7919 */ /* 0x000ea20000002100 */
[----:B------:R-:W3:Y:S01]  /*0020*/  LDCU.64 UR8, c[0x0][0x890] ;  /* 0x00011200ff0877ac */ /* 0x000ee20008000a00 */
[----:B------:R-:W-:Y:S02]  /*0030*/  PRMT R79, RZ, 0x7610, R79 ;  /* 0x00007610ff4f7816 */ /* 0x000fe4000000004f */
[----:B------:R-:W-:Y:S01]  /*0040*/  ELECT P3, URZ, PT ;  /* 0x0000000000ff782f */ /* 0x000fe20003860000 */
[----:B---3--:R-:W-:-:S04]  /*0050*/  UISETP.NE.U32.AND UP0, UPT, UR8, URZ, UPT ;  /* 0x000000ff0800728c */ /* 0x008fc8000bf05070 */
[----:B------:R-:W-:Y:S01]  /*0060*/  UISETP.NE.AND.EX UP0, UPT, UR9, URZ, UPT, UP0 ;  /* 0x000000ff0900728c */ /* 0x000fe2000bf05300 */
[----:B--2---:R-:W-:-:S05]  /*0070*/  SHF.R.U32.HI R80, RZ, 0x5, R76 ;  /* 0x00000005ff507819 */ /* 0x004fca000001164c */
[----:B------:R-:W2:Y:S02]  /*0080*/  SHFL.IDX PT, R0, R80, RZ, 0x1f ;  /* 0x00001fff50007589 */ /* 0x000ea400000e0000 */
[----:B--2---:R-:W-:Y:S01]  /*0090*/  R2UR UR22, R0 ;  /* 0x00000000001672ca */ /* 0x004fe200000e0000 */
[----:B-1----:R-:W-:-:S14]  /*00a0*/  BRA.U UP0, `(.L_x_0) ;  /* 0x0000000100307547 */ /* 0x002fdc000b800000 */
[----:B------:R-:W1:Y:S02]  /*00b0*/  LDCU.64 UR4, c[0x0][0x888] ;  /* 0x00011100ff0477ac */ /* 0x000e640008000a00 */
[----:B-1----:R-:W-:-:S04]  /*00c0*/  UISETP.NE.U32.AND UP0, UPT, UR4, URZ, UPT ;  /* 0x000000ff0400728c */ /* 0x002fc8000bf05070 */
[----:B------:R-:W-:-:S09]  /*00d0*/  UISETP.NE.AND.EX UP0, UPT, UR5, URZ, UPT, UP0 ;  /* 0x000000ff0500728c */ /* 0x000fd2000bf05300 */
[----:B------:R-:W-:Y:S05]  /*00e0*/  BRA.U !UP0, `(.L_x_1) ;  /* 0x0000000108147547 */ /* 0x000fea000b800000 */
[----:B------:R-:W1:Y:S01]  /*00f0*/  LDC.64 R2, c[0x0][0x888] ;  /* 0x00022200ff027b82 */ /* 0x000e620000000a00 */
[----:B------:R-:W1:Y:S02]  /*0100*/  LDCU.64 UR4, c[0x0][0x358] ;  /* 0x00006b00ff0477ac */ /* 0x000e640008000a00 */
[----:B-1----:R1:W5:Y:S01]  /*0110*/  LDG.E R39, desc[UR4][R2.64] ;  /* 0x0000000402277981 */ /* 0x002362000c1e1900 */
[----:B------:R-:W-:Y:S01]  /*0120*/  HFMA2 R79, -RZ, RZ, 0, 5.9604644775390625e-08 ;  /* 0x00000001ff4f7431 */ /* 0x000fe200000001ff */
[----:B------:R-:W-:Y:S05]  /*0130*/  BRA `(.L_x_0) ;  /* 0x00000000000c7947 */ /* 0x000fea0003800000 */
.L_x_1:
[----:B------:R-:W1:Y:S01]  /*0140*/  LDCU UR4, c[0x0][0x880] ;  /* 0x00011000ff0477ac */ /* 0x000e620008000800 */
[----:B------:R-:W-:Y:S01]  /*0150*/  HFMA2 R79, -RZ, RZ, 0, 5.9604644775390625e-08 ;  /* 0x00000001ff4f7431 */ /* 0x000fe200000001ff */
[----:B-1----:R-:W-:-:S07]  /*0160*/  MOV R39, UR4 ;  /* 0x0000000400277c02 */ /* 0x002fce0008000f00 */
.L_x_0:
[----:B------:R-:W2:Y:S02]  /*0170*/  LDCU.64 UR4, c[0x0][0x8b0] ;  /* 0x00011600ff0477ac */ /* 0x000ea40008000a00 */
[----:B--2---:R-:W-:-:S04]  /*0180*/  UISETP.NE.U32.AND UP0, UPT, UR4, URZ, UPT ;  /* 0x000000ff0400728c */ /* 0x004fc8000bf05070 */
[----:B------:R-:W-:-:S09]  /*0190*/  UISETP.NE.AND.EX UP0, UPT, UR5, URZ, UPT, UP0 ;  /* 0x000000ff0500728c */ /* 0x000fd2000bf05300 */
[----:B------:R-:W-:Y:S05]  /*01a0*/  BRA.U UP0, `(.L_x_2) ;  /* 0x0000000100287547 */ /* 0x000fea000b800000 */
[----:B------:R-:W2:Y:S02]  /*01b0*/  LDCU.64 UR4, c[0x0][0x8a8] ;  /* 0x00011500ff0477ac */ /* 0x000ea40008000a00 */
[----:B--2---:R-:W-:-:S04]  /*01c0*/  UISETP.NE.U32.AND UP0, UPT, UR4, URZ, UPT ;  /* 0x000000ff0400728c */ /* 0x004fc8000bf05070 */
[----:B------:R-:W-:-:S09]  /*01d0*/  UISETP.NE.AND.EX UP0, UPT, UR5, URZ, UPT, UP0 ;  /* 0x000000ff0500728c */ /* 0x000fd2000bf05300 */
[----:B------:R-:W-:Y:S05]  /*01e0*/  BRA.U !UP0, `(.L_x_3) ;  /* 0x0000000108107547 */ /* 0x000fea000b800000 */
[----:B-1----:R-:W1:Y:S01]  /*01f0*/  LDC.64 R2, c[0x0][0x8a8] ;  /* 0x00022a00ff027b82 */ /* 0x002e620000000a00 */
[----:B------:R-:W1:Y:S02]  /*0200*/  LDCU.64 UR4, c[0x0][0x358] ;  /* 0x00006b00ff0477ac */ /* 0x000e640008000a00 */
[----:B-1----:R2:W5:Y:S01]  /*0210*/  LDG.E R38, desc[UR4][R2.64] ;  /* 0x0000000402267981 */ /* 0x002562000c1e1900 */
[----:B------:R-:W-:Y:S05]  /*0220*/  BRA `(.L_x_2) ;  /* 0x0000000000087947 */ /* 0x000fea0003800000 */
.L_x_3:
[----:B------:R-:W2:Y:S02]  /*0230*/  LDCU UR4, c[0x0][0x8a0] ;  /* 0x00011400ff0477ac */ /* 0x000ea40008000800 */
[----:B--2---:R-:W-:Y:S02]  /*0240*/  MOV R38, UR4 ;  /* 0x0000000400267c02 */ /* 0x004fe40008000f00 */
.L_x_2:
[----:B------:R-:W-:Y:S01]  /*0250*/  IMAD.U32 R0, RZ, RZ, UR22 ;  /* 0x00000016ff007e24 */ /* 0x000fe2000f8e00ff */
[----:B------:R-:W-:Y:S04]  /*0260*/  BSSY.RECONVERGENT B0, `(.L_x_4) ;  /* 0x000000c000007945 */ /* 0x000fe80003800200 */
[C---:B------:R-:W-:Y:S02]  /*0270*/  ISETP.NE.OR P1, PT, R0.reuse, 0x1, !P3 ;  /* 0x000000010000780c */ /* 0x040fe40005f25670 */
[----:B------:R-:W-:-:S11]  /*0280*/  ISETP.NE.OR P0, PT, R0, 0x3, !P3 ;  /* 0x000000030000780c */ /* 0x000fd60005f05670 */
[----:B------:R-:W-:Y:S05]  /*0290*/  @P1 BRA `(.L_x_5) ;  /* 0x0000000000201947 */ /* 0x000fea0003800000 */
[----:B------:R-:W3:Y:S02]  /*02a0*/  LDCU.64 UR4, c[0x0][0x348] ;  /* 0x00006900ff0477ac */ /* 0x000ee40008000a00 */
[----:B---3--:R-:W-:Y:S02]  /*02b0*/  UIADD3 UR6, UP1, UPT, UR4, 0x80, URZ ;  /* 0x0000008004067890 */ /* 0x008fe4000ff3e0ff */
[----:B------:R-:W-:Y:S02]  /*02c0*/  UIADD3 UR4, UP0, UPT, UR4, 0x180, URZ ;  /* 0x0000018004047890 */ /* 0x000fe4000ff1e0ff */
[----:B------:R-:W-:Y:S02]  /*02d0*/  UIADD3.X UR7, UPT, UPT, URZ, UR5, URZ, UP1, !UPT ;  /* 0x00000005ff077290 */ /* 0x000fe40008ffe4ff */
[----:B------:R-:W-:-:S07]  /*02e0*/  UIADD3.X UR5, UPT, UPT, URZ, UR5, URZ, UP0, !UPT ;  /* 0x00000005ff057290 */ /* 0x000fce00087fe4ff */
[----:B------:R3:W-:Y:S02]  /*02f0*/  UTMACCTL.PF [UR6] ;  /* 0x00000000060079b9 */ /* 0x0007e40008040000 */
[----:B------:R3:W-:Y:S02]  /*0300*/  UTMACCTL.PF [UR4] ;  /* 0x00000000040079b9 */ /* 0x0007e40008040000 */
[----:B---3--:R-:W-:Y:S01]  /*0310*/  NOP ;  /* 0x0000000000007918 */ /* 0x008fe20000000000 */
.L_x_5:
[----:B------:R-:W-:Y:S05]  /*0320*/  BSYNC.RECONVERGENT B0 ;  /* 0x0000000000007941 */ /* 0x000fea0003800200 */
.L_x_4:
[----:B------:R-:W-:Y:S04]  /*0330*/  BSSY.RECONVERGENT B0, `(.L_x_6) ;  /* 0x000000a000007945 */ /* 0x000fe80003800200 */
        /* <DEDUP_REMOVED lines=9> */
.L_x_7:
[----:B------:R-:W-:Y:S05]  /*03d0*/  BSYNC.RECONVERGENT B0 ;  /* 0x0000000000007941 */ /* 0x000fea0003800200 */
.L_x_6:
[----:B------:R-:W3:Y:S01]  /*03e0*/  LDCU.64 UR4, c[0x0][0x888] ;  /* 0x00011100ff0477ac */ /* 0x000ee20008000a00 */
[----:B------:R-:W-:Y:S02]  /*03f0*/  UISETP.EQ.U32.AND UP1, UPT, UR8, URZ, UPT ;  /* 0x000000ff0800728c */ /* 0x000fe4000bf22070 */
[----:B------:R-:W-:Y:S02]  /*0400*/  UPLOP3.LUT UP3, UPT, UPT, UPT, UPT, 0x80, 0x8 ;  /* 0x000000000008789c */ /* 0x000fe40003f6f070 */
[----:B---3--:R-:W-:-:S04]  /*0410*/  UISETP.NE.U32.AND UP0, UPT, UR4, URZ, UPT ;  /* 0x000000ff0400728c */ /* 0x008fc8000bf05070 */
[----:B------:R-:W-:-:S04]  /*0420*/  UISETP.NE.AND.EX UP0, UPT, UR5, URZ, UPT, UP0 ;  /* 0x000000ff0500728c */ /* 0x000fc8000bf05300 */
[----:B------:R-:W-:-:S04]  /*0430*/  UISETP.EQ.OR.EX UP2, UPT, UR9, URZ, !UP0, UP1 ;  /* 0x000000ff0900728c */ /* 0x000fc8000c742710 */
[----:B------:R-:W-:-:S05]  /*0440*/  UP2UR UR61, UPR, URZ, 0x4 ;  /* 0x00000004ff3d7883 */ /* 0x000fca0008000000 */
[----:B------:R-:W-:Y:S07]  /*0450*/  BRA.U !UP2, `(.L_x_8) ;  /* 0x000000010a207547 */ /* 0x000fee000b800000 */
[----:B------:R-:W-:Y:S01]  /*0460*/  UISETP.NE.U32.AND UP1, UPT, UR8, URZ, UPT ;  /* 0x000000ff0800728c */ /* 0x000fe2000bf25070 */
[----:B-----5:R-:W-:Y:S01]  /*0470*/  FSETP.NEU.AND P0, PT, R39, RZ, PT ;  /* 0x000000ff2700720b */ /* 0x020fe20003f0d000 */
[----:B------:R-:W-:Y:S02]  /*0480*/  USEL UR4, URZ, 0xffffffff, UP0 ;  /* 0xffffffffff047887 */ /* 0x000fe40008000000 */
[----:B------:R-:W-:-:S10]  /*0490*/  UISETP.NE.AND.EX UP1, UPT, UR9, URZ, UPT, UP1 ;  /* 0x000000ff0900728c */ /* 0x000fd4000bf25310 */
[----:B------:R-:W-:Y:S01]  /*04a0*/  VOTEU.ANY UP0, P0 ;  /* 0x0000000000ff7886 */ /* 0x000fe20000000100 */
[----:B------:R-:W-:-:S04]  /*04b0*/  @!UP1 USEL UR4, URZ, 0xffffffff, UP0 ;  /* 0xffffffffff049887 */ /* 0x000fc80008000000 */
[----:B------:R-:W-:-:S04]  /*04c0*/  ULOP3.LUT UR4, UR4, 0x1, URZ, 0xc0, !UPT ;  /* 0x0000000104047892 */ /* 0x000fc8000f8ec0ff */
[----:B------:R-:W-:-:S11]  /*04d0*/  UISETP.NE.U32.AND UP3, UPT, UR4, 0x1, UPT ;  /* 0x000000010400788c */ /* 0x000fd6000bf65070 */
.L_x_8:
[----:B-12---:R-:W1:Y:S01]  /*04e0*/  SHFL.IDX PT, R2, R80, RZ, 0x1f ;  /* 0x00001fff50027589 */ /* 0x006e6200000e0000 */
[----:B------:R-:W-:-:S04]  /*04f0*/  UISETP.NE.AND UP0, UPT, UR22, 0x2, UPT ;  /* 0x000000021600788c */ /* 0x000fc8000bf05270 */
[----:B------:R-:W-:Y:S01]  /*0500*/  USEL UR34, URZ, 0x1, UP0 ;  /* 0x00000001ff227887 */ /* 0x000fe20008000000 */
[----:B-1----:R-:W-:-:S13]  /*0510*/  ISETP.NE.AND P0, PT, R2, RZ, PT ;  /* 0x000000ff0200720c */ /* 0x002fda0003f05270 */
[----:B------:R-:W-:Y:S05]  /*0520*/  @P0 BRA `(.L_x_9) ;  /* 0x0000000000580947 */ /* 0x000fea0003800000 */
[----:B------:R-:W1:Y:S01]  /*0530*/  S2UR UR4, SR_CgaCtaId ;  /* 0x00000000000479c3 */ /* 0x000e620000008800 */
[----:B------:R-:W-:Y:S01]  /*0540*/  UMOV UR5, 0x400 ;  /* 0x0000040000057882 */ /* 0x000fe20000000000 */
[----:B------:R-:W-:Y:S01]  /*0550*/  UMOV UR8, 0x1 ;  /* 0x0000000100087882 */ /* 0x000fe20000000000 */
[----:B------:R-:W-:Y:S01]  /*0560*/  UMOV UR6, 0x3 ;  /* 0x0000000300067882 */ /* 0x000fe20000000000 */
[----:B------:R-:W-:-:S04]  /*0570*/  UIADD3 UR8, UPT, UPT, -UR8, 0x100000, URZ ;  /* 0x0010000008087890 */ /* 0x000fc8000fffe1ff */
[----:B------:R-:W-:Y:S02]  /*0580*/  USHF.L.U32 UR9, UR8, 0xb, URZ ;  /* 0x0000000b08097899 */ /* 0x000fe400080006ff */
[----:B------:R-:W-:Y:S02]  /*0590*/  USHF.L.U32 UR8, UR8, 0x1, URZ ;  /* 0x0000000108087899 */ /* 0x000fe400080006ff */
[----:B------:R-:W-:-:S04]  /*05a0*/  UIADD3 UR6, UPT, UPT, -UR6, 0x100000, URZ ;  /* 0x0010000006067890 */ /* 0x000fc8000fffe1ff */
[----:B------:R-:W-:Y:S02]  /*05b0*/  USHF.L.U32 UR7, UR6, 0xb, URZ ;  /* 0x0000000b06077899 */ /* 0x000fe400080006ff */
[----:B------:R-:W-:Y:S01]  /*05c0*/  USHF.L.U32 UR6, UR6, 0x1, URZ ;  /* 0x0000000106067899 */ /* 0x000fe200080006ff */
[----:B------:R-:W-:Y:S01]  /*05d0*/  ELECT P0, URZ, PT ;  /* 0x0000000000ff782f */ /* 0x000fe20003800000 */
[----:B-1----:R-:W-:Y:S01]  /*05e0*/  ULEA UR4, UR4, UR5, 0x18 ;  /* 0x0000000504047291 */ /* 0x002fe2000f8ec0ff */
[----:B------:R-:W1:Y:S11]  /*05f0*/  FENCE.VIEW.ASYNC.S ;  /* 0x00000000000073c6 */ /* 0x000e760000000000 */
[----:B-1----:R1:W2:Y:S01]  /*0600*/  SYNCS.EXCH.64 URZ, [UR4], UR8 ;  /* 0x0000000804ff75b2 */ /* 0x0022a20008000100 */
[----:B------:R1:W3:Y:S01]  /*0610*/  SYNCS.EXCH.64 URZ, [UR4+0x20], UR6 ;  /* 0x0000200604ff75b2 */ /* 0x0002e20008000100 */
[----:B------:R1:W4:Y:S01]  /*0620*/  SYNCS.EXCH.64 URZ, [UR4+0x8], UR8 ;  /* 0x0000080804ff75b2 */ /* 0x0003220008000100 */
[----:B------:R1:W1:Y:S01]  /*0630*/  SYNCS.EXCH.64 URZ, [UR4+0x28], UR6 ;  /* 0x0000280604ff75b2 */ /* 0x0002620008000100 */
[----:B------:R1:W1:Y:S01]  /*0640*/  SYNCS.EXCH.64 URZ, [UR4+0x10], UR8 ;  /* 0x0000100804ff75b2 */ /* 0x0002620008000100 */
[----:B------:R1:W1:Y:S01]  /*0650*/  SYNCS.EXCH.64 URZ, [UR4+0x30], UR6 ;  /* 0x0000300604ff75b2 */ /* 0x0002620008000100 */
[----:B------:R1:W1:Y:S01]  /*0660*/  SYNCS.EXCH.64 URZ, [UR4+0x18], UR8 ;  /* 0x0000180804ff75b2 */ /* 0x0002620008000100 */
[----:B------:R1:W1:Y:S01]  /*0670*/  SYNCS.EXCH.64 URZ, [UR4+0x38], UR6 ;  /* 0x0000380604ff75b2 */ /* 0x0002620008000100 */
[----:B------:R-:W-:Y:S01]  /*0680*/  NOP ;  /* 0x0000000000007918 */ /* 0x000fe20000000000 */
.L_x_9:
[----:B------:R-:W2:Y:S01]  /*0690*/  SHFL.IDX PT, R2, R80, RZ, 0x1f ;  /* 0x00001fff50027589 */ /* 0x000ea200000e0000 */
[----:B------:R-:W-:Y:S01]  /*06a0*/  NOP ;  /* 0x0000000000007918 */ /* 0x000fe20000000000 */
[----:B--2---:R-:W-:-:S13]  /*06b0*/  ISETP.NE.AND P0, PT, R2, 0x1, PT ;  /* 0x000000010200780c */ /* 0x004fda0003f05270 */
[----:B------:R-:W-:Y:S05]  /*06c0*/  @P0 BRA `(.L_x_10) ;  /* 0x0000000000400947 */ /* 0x000fea0003800000 */
[----:B-1----:R-:W1:Y:S01]  /*06d0*/  S2UR UR4, SR_CgaCtaId ;  /* 0x00000000000479c3 */ /* 0x002e620000008800 */
        /* <DEDUP_REMOVED lines=12> */
[----:B-1----:R2:W1:Y:S01]  /*07a0*/  SYNCS.EXCH.64 URZ, [UR4+0x40], UR8 ;  /* 0x0000400804ff75b2 */ /* 0x0024620008000100 */
[----:B------:R2:W1:Y:S02]  /*07b0*/  SYNCS.EXCH.64 URZ, [UR4+0x48], UR6 ;  /* 0x0000480604ff75b2 */ /* 0x0004640008000100 */
[----:B--2---:R-:W-:Y:S01]  /*07c0*/  NOP ;  /* 0x0000000000007918 */ /* 0x004fe20000000000 */
.L_x_10:
[----:B------:R-:W2:Y:S01]  /*07d0*/  SHFL.IDX PT, R2, R80, RZ, 0x1f ;  /* 0x00001fff50027589 */ /* 0x000ea200000e0000 */
[----:B------:R-:W-:Y:S01]  /*07e0*/  NOP ;  /* 0x0000000000007918 */ /* 0x000fe20000000000 */
[----:B--2---:R-:W-:-:S13]  /*07f0*/  ISETP.NE.AND P0, PT, R2, 0x3, PT ;  /* 0x000000030200780c */ /* 0x004fda0003f05270 */
[----:B------:R-:W-:Y:S05]  /*0800*/  @P0 BRA `(.L_x_11) ;  /* 0x0000000000300947 */ /* 0x000fea0003800000 */
[----:B-1----:R-:W1:Y:S01]  /*0810*/  S2UR UR6, SR_CgaCtaId ;  /* 0x00000000000679c3 */ /* 0x002e620000008800 */
[----:B------:R-:W-:Y:S01]  /*0820*/  UMOV UR4, 0x400 ;  /* 0x0000040000047882 */ /* 0x000fe20000000000 */
[----:B------:R-:W-:Y:S01]  /*0830*/  UMOV UR5, 0x20 ;  /* 0x0000002000057882 */ /* 0x000fe20000000000 */
[----:B------:R-:W-:Y:S01]  /*0840*/  ELECT P0, URZ, PT ;  /* 0x0000000000ff782f */ /* 0x000fe20003800000 */
[----:B-1----:R-:W-:Y:S02]  /*0850*/  ULEA UR6, UR6, UR4, 0x18 ;  /* 0x0000000406067291 */ /* 0x002fe4000f8ec0ff */
[----:B------:R-:W-:-:S04]  /*0860*/  UIADD3 UR4, UPT, UPT, -UR5, 0x100000, URZ ;  /* 0x0010000005047890 */ /* 0x000fc8000fffe1ff */
[----:B------:R-:W-:Y:S02]  /*0870*/  USHF.L.U32 UR5, UR4, 0xb, URZ ;  /* 0x0000000b04057899 */ /* 0x000fe400080006ff */
[----:B------:R-:W-:Y:S01]  /*0880*/  USHF.L.U32 UR4, UR4, 0x1, URZ ;  /* 0x0000000104047899 */ /* 0x000fe200080006ff */
[----:B------:R-:W1:Y:S11]  /*0890*/  FENCE.VIEW.ASYNC.S ;  /* 0x00000000000073c6 */ /* 0x000e760000000000 */
[----:B-1----:R2:W1:Y:S01]  /*08a0*/  SYNCS.EXCH.64 URZ, [UR6+0x50], UR4 ;  /* 0x0000500406ff75b2 */ /* 0x0024620008000100 */
[----:B------:R2:W1:Y:S02]  /*08b0*/  SYNCS.EXCH.64 URZ, [UR6+0x58], UR4 ;  /* 0x0000580406ff75b2 */ /* 0x0004640008000100 */
[----:B--2---:R-:W-:Y:S01]  /*08c0*/  NOP ;  /* 0x0000000000007918 */ /* 0x004fe20000000000 */
.L_x_11:
[----:B------:R-:W2:Y:S01]  /*08d0*/  SHFL.IDX PT, R2, R80, RZ, 0x1f ;  /* 0x00001fff50027589 */ /* 0x000ea200000e0000 */
[----:B------:R-:W-:Y:S01]  /*08e0*/  NOP ;  /* 0x0000000000007918 */ /* 0x000fe20000000000 */
[----:B--2---:R-:W-:-:S13]  /*08f0*/  ISETP.NE.AND P0, PT, R2, 0x4, PT ;  /* 0x000000040200780c */ /* 0x004fda0003f05270 */
[----:B------:R-:W-:Y:S05]  /*0900*/  @P0 BRA `(.L_x_12) ;  /* 0x00000000004c0947 */ /* 0x000fea0003800000 */
[----:B-1----:R-:W1:Y:S01]  /*0910*/  S2UR UR6, SR_CgaCtaId ;  /* 0x00000000000679c3 */ /* 0x002e620000008800 */
[----:B------:R-:W-:Y:S01]  /*0920*/  UMOV UR4, 0x3a0 ;  /* 0x000003a000047882 */ /* 0x000fe20000000000 */
[----:B------:R-:W-:Y:S01]  /*0930*/  UMOV UR5, 0x400 ;  /* 0x0000040000057882 */ /* 0x000fe20000000000 */
[----:B------:R-:W-:Y:S01]  /*0940*/  USEL UR4, UR4, 0x320, UP3 ;  /* 0x0000032004047887 */ /* 0x000fe20009800000 */
[----:B------:R-:W-:Y:S01]  /*0950*/  UMOV UR8, 0x1 ;  /* 0x0000000100087882 */ /* 0x000fe20000000000 */
[----:B------:R-:W-:Y:S01]  /*0960*/  ELECT P0, URZ, PT ;  /* 0x0000000000ff782f */ /* 0x000fe20003800000 */
[----:B------:R-:W-:-:S04]  /*0970*/  UIADD3 UR8, UPT, UPT, -UR8, 0x100000, URZ ;  /* 0x0010000008087890 */ /* 0x000fc8000fffe1ff */
[----:B------:R-:W-:Y:S02]  /*0980*/  USHF.L.U32 UR9, UR8, 0xb, URZ ;  /* 0x0000000b08097899 */ /* 0x000fe400080006ff */
[----:B------:R-:W-:Y:S02]  /*0990*/  USHF.L.U32 UR8, UR8, 0x1, URZ ;  /* 0x0000000108087899 */ /* 0x000fe400080006ff */
[----:B-1----:R-:W-:Y:S02]  /*09a0*/  ULEA UR6, UR6, UR5, 0x18 ;  /* 0x0000000506067291 */ /* 0x002fe4000f8ec0ff */
[----:B------:R-:W-:-:S04]  /*09b0*/  UIADD3 UR4, UPT, UPT, -UR4, 0x100000, URZ ;  /* 0x0010000004047890 */ /* 0x000fc8000fffe1ff */
[----:B------:R-:W-:Y:S02]  /*09c0*/  USHF.L.U32 UR5, UR4, 0xb, URZ ;  /* 0x0000000b04057899 */ /* 0x000fe400080006ff */
[----:B------:R-:W-:Y:S01]  /*09d0*/  USHF.L.U32 UR4, UR4, 0x1, URZ ;  /* 0x0000000104047899 */ /* 0x000fe200080006ff */
[----:B------:R-:W1:Y:S03]  /*09e0*/  FENCE.VIEW.ASYNC.S ;  /* 0x00000000000073c6 */ /* 0x000e660000000000 */
[----:B-1----:R2:W1:Y:S08]  /*09f0*/  SYNCS.EXCH.64 URZ, [UR6+0x60], UR8 ;  /* 0x0000600806ff75b2 */ /* 0x0024700008000100 */
[----:B------:R2:W1:Y:S01]  /*0a00*/  SYNCS.EXCH.64 URZ, [UR6+0x70], UR4 ;  /* 0x0000700406ff75b2 */ /* 0x0004620008000100 */
[----:B------:R2:W1:Y:S01]  /*0a10*/  SYNCS.EXCH.64 URZ, [UR6+0x68], UR8 ;  /* 0x0000680806ff75b2 */ /* 0x0004620008000100 */
[----:B------:R2:W1:Y:S02]  /*0a20*/  SYNCS.EXCH.64 URZ, [UR6+0x78], UR4 ;  /* 0x0000780406ff75b2 */ /* 0x0004640008000100 */
[----:B--2---:R-:W-:Y:S01]  /*0a30*/  NOP ;  /* 0x0000000000007918 */ /* 0x004fe20000000000 */
.L_x_12:
        /* <DEDUP_REMOVED lines=18> */
[----:B------:R2:W1:Y:S01]  /*0b60*/  SYNCS.EXCH.64 URZ, [UR4+0xa0], UR6 ;  /* 0x0000a00604ff75b2 */ /* 0x0004620008000100 */
[----:B------:R2:W1:Y:S01]  /*0b70*/  SYNCS.EXCH.64 URZ, [UR4+0x88], UR8 ;  /* 0x0000880804ff75b2 */ /* 0x0004620008000100 */
[----:B------:R2:W1:Y:S01]  /*0b80*/  SYNCS.EXCH.64 URZ, [UR4+0xa8], UR6 ;  /* 0x0000a80604ff75b2 */ /* 0x0004620008000100 */
[----:B------:R2:W1:Y:S01]  /*0b90*/  SYNCS.EXCH.64 URZ, [UR4+0x90], UR8 ;  /* 0x0000900804ff75b2 */ /* 0x0004620008000100 */
[----:B------:R2:W1:Y:S01]  /*0ba0*/  SYNCS.EXCH.64 URZ, [UR4+0xb0], UR6 ;  /* 0x0000b00604ff75b2 */ /* 0x0004620008000100 */
[----:B------:R2:W1:Y:S01]  /*0bb0*/  SYNCS.EXCH.64 URZ, [UR4+0x98], UR8 ;  /* 0x0000980804ff75b2 */ /* 0x0004620008000100 */
[----:B------:R2:W1:Y:S02]  /*0bc0*/  SYNCS.EXCH.64 URZ, [UR4+0xb8], UR6 ;  /* 0x0000b80604ff75b2 */ /* 0x0004640008000100 */
[----:B--2---:R-:W-:Y:S01]  /*0bd0*/  NOP ;  /* 0x0000000000007918 */ /* 0x004fe20000000000 */
.L_x_13:
[----:B------:R-:W2:Y:S01]  /*0be0*/  SHFL.IDX PT, R2, R80, RZ, 0x1f ;  /* 0x00001fff50027589 */ /* 0x000ea200000e0000 */
[----:B------:R-:W1:Y:S01]  /*0bf0*/  S2UR UR48, SR_CgaCtaId ;  /* 0x00000000003079c3 */ /* 0x000e620000008800 */
[----:B------:R-:W-:Y:S01]  /*0c00*/  NOP ;  /* 0x0000000000007918 */ /* 0x000fe20000000000 */
[----:B--2---:R-:W-:-:S13]  /*0c10*/  ISETP.NE.AND P0, PT, R2, 0x3, PT ;  /* 0x000000030200780c */ /* 0x004fda0003f05270 */
[----:B-1----:R-:W-:Y:S05]  /*0c20*/  @P0 BRA `(.L_x_14) ;  /* 0x0000000000340947 */ /* 0x002fea0003800000 */
[----:B------:R-:W-:Y:S01]  /*0c30*/  UMOV UR4, 0x400 ;  /* 0x0000040000047882 */ /* 0x000fe20000000000 */
[----:B------:R-:W-:Y:S01]  /*0c40*/  UMOV UR6, 0x20 ;  /* 0x0000002000067882 */ /* 0x000fe20000000000 */
[----:B------:R-:W-:Y:S02]  /*0c50*/  ULEA UR4, UR48, UR4, 0x18 ;  /* 0x0000000430047291 */ /* 0x000fe4000f8ec0ff */
[----:B------:R-:W-:-:S04]  /*0c60*/  UIADD3 UR6, UPT, UPT, -UR6, 0x100000, URZ ;  /* 0x0010000006067890 */ /* 0x000fc8000fffe1ff */
[----:B------:R-:W-:Y:S02]  /*0c70*/  USHF.L.U32 UR7, UR6, 0xb, URZ ;  /* 0x0000000b06077899 */ /* 0x000fe400080006ff */
[----:B------:R-:W-:Y:S01]  /*0c80*/  USHF.L.U32 UR6, UR6, 0x1, URZ ;  /* 0x0000000106067899 */ /* 0x000fe200080006ff */
[----:B------:R-:W-:Y:S01]  /*0c90*/  ELECT P0, URZ, PT ;  /* 0x0000000000ff782f */ /* 0x000fe20003800000 */
[----:B------:R-:W1:Y:S10]  /*0ca0*/  FENCE.VIEW.ASYNC.S ;  /* 0x00000000000073c6 */ /* 0x000e740000000000 */
[----:B-1----:R1:W2:Y:S01]  /*0cb0*/  SYNCS.EXCH.64 URZ, [UR4+0xc0], UR6 ;  /* 0x0000c00604ff75b2 */ /* 0x0022a20008000100 */
[----:B------:R1:W1:Y:S01]  /*0cc0*/  SYNCS.EXCH.64 URZ, [UR4+0xd0], UR6 ;  /* 0x0000d00604ff75b2 */ /* 0x0002620008000100 */
[----:B------:R1:W1:Y:S01]  /*0cd0*/  SYNCS.EXCH.64 URZ, [UR4+0xc8], UR6 ;  /* 0x0000c80604ff75b2 */ /* 0x0002620008000100 */
[----:B------:R1:W1:Y:S01]  /*0ce0*/  SYNCS.EXCH.64 URZ, [UR4+0xd8], UR6 ;  /* 0x0000d80604ff75b2 */ /* 0x0002620008000100 */
[----:B------:R-:W-:Y:S01]  /*0cf0*/  NOP ;  /* 0x0000000000007918 */ /* 0x000fe20000000000 */
.L_x_14:
[----:B-1----:R-:W1:Y:S01]  /*0d00*/  LDCU UR4, c[0x0][0x36c] ;  /* 0x00006d80ff0477ac */ /* 0x002e620008000800 */
[----:B------:R-:W-:Y:S01]  /*0d10*/  ISETP.NE.OR P3, PT, R0, 0x2, !P3 ;  /* 0x000000020000780c */ /* 0x000fe20005f65670 */
[----:B------:R-:W-:Y:S01]  /*0d20*/  NOP ;  /* 0x0000000000007918 */ /* 0x000fe20000000000 */
[----:B------:R-:W-:Y:S01]  /*0d30*/  LOP3.LUT R0, R76, 0x1f, RZ, 0xc0, !PT ;  /* 0x0000001f4c007812 */ /* 0x000fe200078ec0ff */
[----:B------:R-:W-:Y:S02]  /*0d40*/  UISETP.NE.AND UP4, UPT, UR22, URZ, UPT ;  /* 0x000000ff1600728c */ /* 0x000fe4000bf85270 */
[----:B-1----:R-:W-:-:S09]  /*0d50*/  UISETP.EQ.U32.AND UP5, UPT, UR4, 0x1, UPT ;  /* 0x000000010400788c */ /* 0x002fd2000bfa2070 */
[----:B------:R-:W-:Y:S05]  /*0d60*/  BRA.U !UP5, `(.L_x_15) ;  /* 0x000000010d087547 */ /* 0x000fea000b800000 */
[----:B--234-:R-:W-:Y:S01]  /*0d70*/  UCGABAR_ARV ;  /* 0x00000000000079c7 */ /* 0x01cfe20008000000 */
[----:B------:R-:W-:Y:S05]  /*0d80*/  BRA `(.L_x_16) ;  /* 0x0000000000047947 */ /* 0x000fea0003800000 */
.L_x_15:
[----:B--234-:R-:W-:Y:S01]  /*0d90*/  NOP ;  /* 0x0000000000007918 */ /* 0x01cfe20000000000 */
.L_x_16:
[----:B------:R-:W1:Y:S01]  /*0da0*/  S2UR UR46, SR_CTAID.X ;  /* 0x00000000002e79c3 */ /* 0x000e620000002500 */
[----:B------:R-:W-:-:S05]  /*0db0*/  CS2R.32 R3, SR_CgaSize ;  /* 0x0000000000037805 */ /* 0x000fca0000008a00 */
[----:B------:R-:W-:-:S05]  /*0dc0*/  IMAD R3, R3, -0xa0, RZ ;  /* 0xffffff6003037824 */ /* 0x000fca00078e02ff */
[----:B------:R-:W-:-:S14]  /*0dd0*/  R2UR UR5, R3 ;  /* 0x00000000030572ca */ /* 0x000fdc00000e0000 */
[----:B------:R-:W2:Y:S01]  /*0de0*/  LDCU UR5, c[0x0][UR5+0x2b0] ;  /* 0x00005600050577ac */ /* 0x000ea20008000800 */
[----:B------:R-:W-:-:S05]  /*0df0*/  CS2R.32 R3, SR_CgaSize ;  /* 0x0000000000037805 */ /* 0x000fca0000008a00 */
[----:B------:R-:W-:-:S05]  /*0e00*/  IMAD R3, R3, -0xa0, RZ ;  /* 0xffffff6003037824 */ /* 0x000fca00078e02ff */
[----:B------:R-:W-:-:S14]  /*0e10*/  R2UR UR4, R3 ;  /* 0x00000000030472ca */ /* 0x000fdc00000e0000 */
[----:B------:R-:W3:Y:S01]  /*0e20*/  LDCU UR4, c[0x0][UR4+0x2b4] ;  /* 0x00005680040477ac */ /* 0x000ee20008000800 */
[----:B------:R-:W4:Y:S01]  /*0e30*/  S2UR UR45, SR_CTAID.Y ;  /* 0x00000000002d79c3 */ /* 0x000f220000002600 */
[----:B------:R-:W-:-:S05]  /*0e40*/  CS2R.32 R3, SR_CgaSize ;  /* 0x0000000000037805 */ /* 0x000fca0000008a00 */
[----:B------:R-:W-:-:S05]  /*0e50*/  IMAD R3, R3, -0xa0, RZ ;  /* 0xffffff6003037824 */ /* 0x000fca00078e02ff */
[----:B------:R-:W-:-:S14]  /*0e60*/  R2UR UR57, R3 ;  /* 0x00000000033972ca */ /* 0x000fdc00000e0000 */
[----:B------:R-:W3:Y:S01]  /*0e70*/  LDCU UR57, c[0x0][UR57+0x2a0] ;  /* 0x00005400393977ac */ /* 0x000ee20008000800 */
[----:B------:R-:W-:-:S05]  /*0e80*/  CS2R.32 R3, SR_CgaSize ;  /* 0x0000000000037805 */ /* 0x000fca0000008a00 */
[----:B------:R-:W-:-:S05]  /*0e90*/  IMAD R3, R3, -0xa0, RZ ;  /* 0xffffff6003037824 */ /* 0x000fca00078e02ff */
[----:B------:R-:W-:-:S14]  /*0ea0*/  R2UR UR60, R3 ;  /* 0x00000000033c72ca */ /* 0x000fdc00000e0000 */
[----:B------:R-:W3:Y:S01]  /*0eb0*/  LDCU UR60, c[0x0][UR60+0x2a4] ;  /* 0x000054803c3c77ac */ /* 0x000ee20008000800 */
[----:B------:R-:W-:Y:S02]  /*0ec0*/  ULOP3.LUT UR49, UR48, 0x1, URZ, 0xc0, !UPT ;  /* 0x0000000130317892 */ /* 0x000fe4000f8ec0ff */
[----:B------:R-:W-:Y:S02]  /*0ed0*/  USHF.R.U32.HI UR26, URZ, 0x1, UR48 ;  /* 0x00000001ff1a7899 */ /* 0x000fe40008011630 */
[----:B------:R-:W-:Y:S02]  /*0ee0*/  UISETP.GT.U32.AND UP1, UPT, UR49, 0xffff, UPT ;  /* 0x0000ffff3100788c */ /* 0x000fe4000bf24070 */
[----:B------:R-:W-:Y:S01]  /*0ef0*/  USHF.L.U32 UR28, UR48, 0x9, URZ ;  /* 0x00000009301c7899 */ /* 0x000fe200080006ff */
[----:B-1----:R-:W-:Y:S01]  /*0f00*/  I2FP.F32.U32 R3, UR46 ;  /* 0x0000002e00037c45 */ /* 0x002fe20008201000 */
[----:B------:R-:W1:Y:S04]  /*0f10*/  LDCU UR23, c[0x0][0xb24] ;  /* 0x00016480ff1777ac */ /* 0x000e680008000800 */
[----:B--2---:R-:W-:Y:S01]  /*0f20*/  FMUL R3, R3, UR5 ;  /* 0x0000000503037c20 */ /* 0x004fe20008400000 */
[----:B------:R-:W2:Y:S01]  /*0f30*/  LDCU UR40, c[0x0][0xb24] ;  /* 0x00016480ff2877ac */ /* 0x000ea20008000800 */
[----:B----4-:R-:W-:Y:S01]  /*0f40*/  I2FP.F32.U32 R2, UR45 ;  /* 0x0000002d00027c45 */ /* 0x010fe20008201000 */
[----:B------:R-:W4:Y:S03]  /*0f50*/  LDCU UR30, c[0x0][0xb30] ;  /* 0x00016600ff1e77ac */ /* 0x000f260008000800 */
[----:B------:R-:W1:Y:S01]  /*0f60*/  F2I.U32.TRUNC.NTZ R3, R3 ;  /* 0x0000000300037305 */ /* 0x000e62000020f000 */
[----:B---3--:R-:W-:Y:S01]  /*0f70*/  FMUL R2, R2, UR4 ;  /* 0x0000000402027c20 */ /* 0x008fe20008400000 */
[----:B------:R-:W-:-:S02]  /*0f80*/  ULOP3.LUT UR4, UR48, 0x2, URZ, 0xc0, !UPT ;  /* 0x0000000230047892 */ /* 0x000fc4000f8ec0ff */
[----:B------:R-:W-:Y:S02]  /*0f90*/  USHF.L.U32 UR27, UR48, 0xa, URZ ;  /* 0x0000000a301b7899 */ /* 0x000fe400080006ff */
[----:B------:R-:W-:Y:S02]  /*0fa0*/  UISETP.GT.U32.AND UP0, UPT, UR4, 0xffff, UPT ;  /* 0x0000ffff0400788c */ /* 0x000fe4000bf04070 */
[----:B------:R-:W3:Y:S01]  /*0fb0*/  F2I.U32.TRUNC.NTZ R2, R2 ;  /* 0x0000000200027305 */ /* 0x000ee2000020f000 */
[----:B------:R-:W-:Y:S01]  /*0fc0*/  UMOV UR32, 0x5 ;  /* 0x0000000500207882 */ /* 0x000fe20000000000 */
[----:B------:R-:W-:Y:S02]  /*0fd0*/  USEL UR24, UR49, 0xffff, !UP1 ;  /* 0x0000ffff31187887 */ /* 0x000fe4000c800000 */
[----:B------:R-:W-:Y:S01]  /*0fe0*/  USEL UR25, UR4, 0xffff, !UP0 ;  /* 0x0000ffff04197887 */ /* 0x000fe2000c000000 */
[----:B-1----:R-:W-:Y:S02]  /*0ff0*/  R2UR UR5, R3 ;  /* 0x00000000030572ca */ /* 0x002fe400000e0000 */
[----:B---3--:R-:W-:-:S02]  /*1000*/  R2UR UR6, R2 ;  /* 0x00000000020672ca */ /* 0x008fc400000e0000 */
[----:B------:R-:W-:-:S09]  /*1010*/  PRMT R2, RZ, 0x7610, R2 ;  /* 0x00007610ff027816 */ /* 0x000fd20000000002 */
[----:B------:R-:W-:-:S04]  /*1020*/  UIADD3 UR5, UPT, UPT, -UR5, URZ, URZ ;  /* 0x000000ff05057290 */ /* 0x000fc8000fffe1ff */
[----:B------:R-:W-:Y:S02]  /*1030*/  UIMAD UR57, UR57, UR5, UR46 ;  /* 0x00000005393972a4 */ /* 0x000fe4000f8e022e */
[----:B------:R-:W-:-:S04]  /*1040*/  UIADD3 UR4, UPT, UPT, -UR6, URZ, URZ ;  /* 0x000000ff06047290 */ /* 0x000fc8000fffe1ff */
[----:B------:R-:W-:Y:S01]  /*1050*/  UIMAD UR60, UR60, UR4, UR45 ;  /* 0x000000043c3c72a4 */ /* 0x000fe2000f8e022d */
[----:B--2-4-:R-:W-:Y:S11]  /*1060*/  BRA.U UP4, `(.L_x_17) ;  /* 0x00000001043c7547 */ /* 0x014ff6000b800000 */
[----:B------:R-:W-:Y:S02]  /*1070*/  UISETP.NE.AND UP0, UPT, UR60, URZ, UPT ;  /* 0x000000ff3c00728c */ /* 0x000fe4000bf05270 */
[----:B------:R-:W-:Y:S02]  /*1080*/  UISETP.NE.AND UP1, UPT, UR60, 0x1, UPT ;  /* 0x000000013c00788c */ /* 0x000fe4000bf25270 */
[----:B------:R-:W-:Y:S02]  /*1090*/  UISETP.NE.AND UP2, UPT, UR57, URZ, UP0 ;  /* 0x000000ff3900728c */ /* 0x000fe40008745270 */
[----:B------:R-:W-:Y:S02]  /*10a0*/  USEL UR4, URZ, 0x2, UP0 ;  /* 0x00000002ff047887 */ /* 0x000fe40008000000 */
[----:B------:R-:W-:Y:S02]  /*10b0*/  USEL UR8, URZ, 0x1, UP2 ;  /* 0x00000001ff087887 */ /* 0x000fe40009000000 */
[----:B------:R-:W-:-:S02]  /*10c0*/  UISETP.NE.AND UP2, UPT, UR57, URZ, UPT ;  /* 0x000000ff3900728c */ /* 0x000fc4000bf45270 */
[----:B------:R-:W-:Y:S02]  /*10d0*/  USEL UR5, URZ, 0x4, UP1 ;  /* 0x00000004ff057887 */ /* 0x000fe40008800000 */
[----:B------:R-:W-:Y:S02]  /*10e0*/  UISETP.NE.AND UP0, UPT, UR57, 0x1, UPT ;  /* 0x000000013900788c */ /* 0x000fe4000bf05270 */
[----:B------:R-:W-:Y:S02]  /*10f0*/  USEL UR6, URZ, 0x8, UP1 ;  /* 0x00000008ff067887 */ /* 0x000fe40008800000 */
[----:B------:R-:W-:Y:S02]  /*1100*/  USEL UR7, UR5, 0x4, UP2 ;  /* 0x0000000405077887 */ /* 0x000fe40009000000 */
[----:B------:R-:W-:Y:S02]  /*1110*/  USEL UR4, UR4, 0x2, UP0 ;  /* 0x0000000204047887 */ /* 0x000fe40008000000 */
[----:B------:R-:W-:-:S02]  /*1120*/  USEL UR5, UR6, 0x8, UP0 ;  /* 0x0000000806057887 */ /* 0x000fc40008000000 */
[----:B------:R-:W-:-:S04]  /*1130*/  UIADD3 UR4, UPT, UPT, UR4, UR7, UR8 ;  /* 0x0000000704047290 */ /* 0x000fc8000fffe008 */
[----:B------:R-:W-:-:S06]  /*1140*/  UIADD3 UR4, UPT, UPT, UR4, UR5, URZ ;  /* 0x0000000504047290 */ /* 0x000fcc000fffe0ff */
[----:B------:R-:W-:-:S07]  /*1150*/  MOV R2, UR4 ;  /* 0x0000000400027c02 */ /* 0x000fce0008000f00 */
.L_x_17:
[----:B------:R-:W1:Y:S01]  /*1160*/  S2UR UR36, SR_CTAID.Z ;  /* 0x00000000002479c3 */ /* 0x000e620000002700 */
[----:B------:R-:W-:Y:S01]  /*1170*/  UISETP.GE.AND UP0, UPT, UR23, 0x1, UPT ;  /* 0x000000011700788c */ /* 0x000fe2000bf06270 */
[----:B------:R-:W-:-:S08]  /*1180*/  UMOV UR31, 0x3 ;  /* 0x00000003001f7882 */ /* 0x000fd00000000000 */
[----:B------:R-:W-:Y:S05]  /*1190*/  BRA.U !UP0, `(.L_x_18) ;  /* 0x0000000108d47547 */ /* 0x000fea000b800000 */
[----:B------:R-:W2:Y:S01]  /*11a0*/  LDCU.128 UR12, c[0x0][0xb10] ;  /* 0x00016200ff0c77ac */ /* 0x000ea20008000c00 */
[----:B------:R-:W3:Y:S01]  /*11b0*/  LDCU UR6, c[0x0][0x370] ;  /* 0x00006e00ff0677ac */ /* 0x000ee20008000800 */
[----:B------:R-:W4:Y:S01]  /*11c0*/  LDCU UR5, c[0x0][0x374] ;  /* 0x00006e80ff0577ac */ /* 0x000f220008000800 */
[----:B------:R-:W1:Y:S01]  /*11d0*/  LDCU UR29, c[0x0][0xb0c] ;  /* 0x00016180ff1d77ac */ /* 0x000e620008000800 */
[----:B------:R-:W1:Y:S01]  /*11e0*/  LDCU UR4, c[0x0][0xb20] ;  /* 0x00016400ff0477ac */ /* 0x000e620008000800 */
[----:B------:R-:W1:Y:S01]  /*11f0*/  LDCU.64 UR8, c[0x0][0xb28] ;  /* 0x00016500ff0877ac */ /* 0x000e620008000a00 */
[----:B--2---:R-:W-:Y:S02]  /*1200*/  UISETP.NE.AND UP0, UPT, UR14, 0x1, UPT ;  /* 0x000000010e00788c */ /* 0x004fe4000bf05270 */
[----:B----4-:R-:W-:Y:S02]  /*1210*/  UIMAD.WIDE.U32 UR10, UR5, UR15, URZ ;  /* 0x0000000f050a72a5 */ /* 0x010fe4000f8e00ff */
[----:B---3--:R-:W-:-:S02]  /*1220*/  UIMAD.WIDE.U32 UR18, UR6, UR12, URZ ;  /* 0x0000000c061272a5 */ /* 0x008fc4000f8e00ff */
[----:B-1----:R-:W-:Y:S02]  /*1230*/  UISETP.NE.AND UP1, UPT, UR29, 0x1, UPT ;  /* 0x000000011d00788c */ /* 0x002fe4000bf25270 */
[----:B------:R-:W-:Y:S01]  /*1240*/  UISETP.NE.AND UP2, UPT, UR23, 0x1, UPT ;  /* 0x000000011700788c */ /* 0x000fe2000bf45270 */
[----:B------:R-:W-:Y:S02]  /*1250*/  UMOV UR10, UR11 ;  /* 0x0000000b000a7c82 */ /* 0x000fe40008000000 */
[----:B------:R-:W-:Y:S01]  /*1260*/  UMOV UR18, UR19 ;  /* 0x0000001300127c82 */ /* 0x000fe20008000000 */
[----:B------:R-:W-:Y:S02]  /*1270*/  @UP0 USHF.R.U32.HI UR5, URZ, UR4, UR10 ;  /* 0x00000004ff050299 */ /* 0x000fe4000801160a */
[----:B------:R-:W-:Y:S02]  /*1280*/  UIMAD.WIDE.U32 UR20, UR45, UR15, URZ ;  /* 0x0000000f2d1472a5 */ /* 0x000fe4000f8e00ff */
[----:B------:R-:W-:-:S02]  /*1290*/  UIMAD.WIDE.U32 UR10, UR5, UR8, URZ ;  /* 0x00000008050a72a5 */ /* 0x000fc4000f8e00ff */
[----:B------:R-:W-:Y:S02]  /*12a0*/  @UP1 USHF.R.U32.HI UR6, URZ, UR13, UR18 ;  /* 0x0000000dff061299 */ /* 0x000fe40008011612 */
[----:B------:R-:W-:Y:S02]  /*12b0*/  UIMAD.WIDE.U32 UR16, UR46, UR12, URZ ;  /* 0x0000000c2e1072a5 */ /* 0x000fe4000f8e00ff */
[----:B------:R-:W-:Y:S01]  /*12c0*/  UIMAD.WIDE.U32 UR18, UR6, UR8, URZ ;  /* 0x00000008061272a5 */ /* 0x000fe2000f8e00ff */
[----:B------:R-:W-:Y:S01]  /*12d0*/  UMOV UR20, UR21 ;  /* 0x0000001500147c82 */ /* 0x000fe20008000000 */
[----:B------:R-:W-:Y:S01]  /*12e0*/  UMOV UR10, UR11 ;  /* 0x0000000b000a7c82 */ /* 0x000fe20008000000 */
[----:B------:R-:W-:Y:S02]  /*12f0*/  USHF.R.U32.HI UR20, URZ, UR4, UR20 ;  /* 0x00000004ff147299 */ /* 0x000fe40008011614 */
[----:B------:R-:W-:Y:S02]  /*1300*/  @UP2 USHF.R.U32.HI UR5, URZ, UR9, UR10 ;  /* 0x00000009ff052299 */ /* 0x000fe4000801160a */
[----:B------:R-:W-:Y:S01]  /*1310*/  UMOV UR7, UR19 ;  /* 0x0000001300077c82 */ /* 0x000fe20008000000 */
[----:B------:R-:W-:Y:S01]  /*1320*/  UMOV UR16, UR17 ;  /* 0x0000001100107c82 */ /* 0x000fe20008000000 */
[----:B------:R-:W-:-:S02]  /*1330*/  @UP2 USHF.R.U32.HI UR6, URZ, UR9, UR7 ;  /* 0x00000009ff062299 */ /* 0x000fc40008011607 */
[----:B------:R-:W-:Y:S02]  /*1340*/  USHF.R.U32.HI UR13, URZ, UR13, UR16 ;  /* 0x0000000dff0d7299 */ /* 0x000fe40008011610 */
[----:B------:R-:W-:Y:S02]  /*1350*/  USEL UR4, UR45, UR20, !UP0 ;  /* 0x000000142d047287 */ /* 0x000fe4000c000000 */
[----:B------:R-:W-:Y:S02]  /*1360*/  UIMAD UR7, UR5, UR23, URZ ;  /* 0x00000017050772a4 */ /* 0x000fe4000f8e02ff */
[----:B------:R-:W-:Y:S02]  /*1370*/  USEL UR5, UR46, UR13, !UP1 ;  /* 0x0000000d2e057287 */ /* 0x000fe4000c800000 */
[----:B------:R-:W-:Y:S02]  /*1380*/  UIMAD UR12, UR6, UR23, URZ ;  /* 0x00000017060c72a4 */ /* 0x000fe4000f8e02ff */
[----:B------:R-:W-:-:S02]  /*1390*/  UISETP.GE.AND UP0, UPT, UR4, UR7, UPT ;  /* 0x000000070400728c */ /* 0x000fc4000bf06270 */
[----:B------:R-:W-:Y:S02]  /*13a0*/  UIMAD.WIDE.U32 UR10, UR4, UR8, URZ ;  /* 0x00000008040a72a5 */ /* 0x000fe4000f8e00ff */
[----:B------:R-:W-:Y:S02]  /*13b0*/  UISETP.GE.OR UP0, UPT, UR5, UR12, UP0 ;  /* 0x0000000c0500728c */ /* 0x000fe40008706670 */
[----:B------:R-:W-:Y:S02]  /*13c0*/  UIMAD.WIDE.U32 UR12, UR5, UR8, URZ ;  /* 0x00000008050c72a5 */ /* 0x000fe4000f8e00ff */
[----:B------:R-:W-:Y:S01]  /*13d0*/  UIADD3 UR10, UPT, UPT, -UR4, URZ, URZ ;  /* 0x000000ff040a7290 */ /* 0x000fe2000fffe1ff */
[----:B------:R-:W-:Y:S01]  /*13e0*/  UMOV UR8, UR11 ;  /* 0x0000000b00087c82 */ /* 0x000fe20008000000 */
[----:B------:R-:W-:Y:S02]  /*13f0*/  UIADD3 UR11, UPT, UPT, -UR5, URZ, URZ ;  /* 0x000000ff050b7290 */ /* 0x000fe4000fffe1ff */
[----:B------:R-:W-:-:S03]  /*1400*/  USHF.R.U32.HI UR8, URZ, UR9, UR8 ;  /* 0x00000009ff087299 */ /* 0x000fc60008011608 */
[----:B------:R-:W-:Y:S01]  /*1410*/  @!UP0 UMOV UR7, UR13 ;  /* 0x0000000d00078c82 */ /* 0x000fe20008000000 */
[----:B------:R-:W-:Y:S02]  /*1420*/  UIMAD UR45, UR14, UR10, UR45 ;  /* 0x0000000a0e2d72a4 */ /* 0x000fe4000f8e022d */
[----:B------:R-:W-:Y:S02]  /*1430*/  USEL UR8, UR4, UR8, !UP2 ;  /* 0x0000000804087287 */ /* 0x000fe4000d000000 */
[----:B------:R-:W-:Y:S02]  /*1440*/  @!UP0 USHF.R.U32.HI UR7, URZ, UR9, UR7 ;  /* 0x00000009ff078299 */ /* 0x000fe40008011607 */
[----:B------:R-:W-:Y:S02]  /*1450*/  UIADD3 UR9, UPT, UPT, -UR8, URZ, URZ ;  /* 0x000000ff08097290 */ /* 0x000fe4000fffe1ff */
[----:B------:R-:W-:Y:S02]  /*1460*/  @!UP0 USEL UR7, UR5, UR7, !UP2 ;  /* 0x0000000705078287 */ /* 0x000fe4000d000000 */
[----:B------:R-:W-:-:S02]  /*1470*/  UIMAD UR9, UR23, UR9, UR4 ;  /* 0x00000009170972a4 */ /* 0x000fc4000f8e0204 */
[----:B------:R-:W-:Y:S02]  /*1480*/  @!UP0 UIADD3 UR8, UPT, UPT, UR8, -UR7, URZ ;  /* 0x8000000708088290 */ /* 0x000fe4000fffe0ff */
[----:B------:R-:W-:Y:S02]  /*1490*/  @!UP0 UIMAD UR6, UR9, UR6, UR7 ;  /* 0x00000006090682a4 */ /* 0x000fe4000f8e0207 */
[----:B------:R-:W-:Y:S02]  /*14a0*/  @!UP0 UIMAD UR4, UR8, UR23, UR5 ;  /* 0x00000017080482a4 */ /* 0x000fe4000f8e0205 */
[----:B------:R-:W-:Y:S02]  /*14b0*/  UIMAD UR46, UR29, UR11, UR46 ;  /* 0x0000000b1d2e72a4 */ /* 0x000fe4000f8e022e */
[----:B------:R-:W-:Y:S01]  /*14c0*/  UIMAD UR45, UR4, UR14, UR45 ;  /* 0x0000000e042d72a4 */ /* 0x000fe2000f8e022d */
[----:B------:R-:W-:Y:S02]  /*14d0*/  @!UP0 UMOV UR5, UR6 ;  /* 0x0000000600058c82 */ /* 0x000fe40008000000 */
[----:B------:R-:W-:-:S12]  /*14e0*/  UIMAD UR46, UR5, UR29, UR46 ;  /* 0x0000001d052e72a4 */ /* 0x000fd8000f8e022e */
.L_x_18:
[----:B------:R-:W-:Y:S02]  /*14f0*/  UISETP.NE.AND UP1, UPT, UR30, 0x1, UPT ;  /* 0x000000011e00788c */ /* 0x000fe4000bf25270 */
[----:B------:R-:W-:Y:S02]  /*1500*/  ULOP3.LUT UR24, UR24, 0xffff, URZ, 0xc0, !UPT ;  /* 0x0000ffff18187892 */ /* 0x000fe4000f8ec0ff */
[----:B------:R-:W-:Y:S02]  /*1510*/  ULOP3.LUT UR21, UR25, 0xffff, URZ, 0xc0, !UPT ;  /* 0x0000ffff19157892 */ /* 0x000fe4000f8ec0ff */
[----:B------:R-:W-:Y:S02]  /*1520*/  UISETP.NE.AND UP0, UPT, UR22, 0x2, UPT ;  /* 0x000000021600788c */ /* 0x000fe4000bf05270 */
[----:B------:R-:W-:Y:S02]  /*1530*/  ULOP3.LUT UR28, UR28, 0x400, URZ, 0xc0, !UPT ;  /* 0x000004001c1c7892 */ /* 0x000fe4000f8ec0ff */
[----:B------:R-:W-:-:S02]  /*1540*/  ULOP3.LUT UR27, UR27, 0x400, URZ, 0xc0, !UPT ;  /* 0x000004001b1b7892 */ /* 0x000fc4000f8ec0ff */
[----:B------:R-:W-:Y:S02]  /*1550*/  USHF.L.U32 UR24, UR32, UR24, URZ ;  /* 0x0000001820187299 */ /* 0x000fe400080006ff */
[----:B------:R-:W-:Y:S01]  /*1560*/  USHF.L.U32 UR21, UR31, UR21, URZ ;  /* 0x000000151f157299 */ /* 0x000fe200080006ff */
[----:B------:R-:W-:Y:S11]  /*1570*/  BRA.U UP1, `(.L_x_19) ;  /* 0x0000000101447547 */ /* 0x000ff6000b800000 */
[----:B------:R-:W2:Y:S01]  /*1580*/  LDCU.128 UR8, c[0x0][0xb10] ;  /* 0x00016200ff0877ac */ /* 0x000ea20008000c00 */
[----:B------:R-:W3:Y:S01]  /*1590*/  LDCU UR12, c[0x0][0xb0c] ;  /* 0x00016180ff0c77ac */ /* 0x000ee20008000800 */
[----:B------:R-:W4:Y:S01]  /*15a0*/  LDCU UR13, c[0x0][0xb20] ;  /* 0x00016400ff0d77ac */ /* 0x000f220008000800 */
[----:B--2---:R-:W-:Y:S02]  /*15b0*/  UIMAD.WIDE.U32 UR6, UR46, UR8, URZ ;  /* 0x000000082e0672a5 */ /* 0x004fe4000f8e00ff */
[----:B------:R-:W-:Y:S02]  /*15c0*/  UIMAD.WIDE.U32 UR4, UR45, UR11, URZ ;  /* 0x0000000b2d0472a5 */ /* 0x000fe4000f8e00ff */
[----:B---3--:R-:W-:Y:S02]  /*15d0*/  UISETP.NE.AND UP2, UPT, UR12, 0x1, UPT ;  /* 0x000000010c00788c */ /* 0x008fe4000bf45270 */
[----:B------:R-:W-:Y:S01]  /*15e0*/  UISETP.NE.AND UP1, UPT, UR10, 0x1, UPT ;  /* 0x000000010a00788c */ /* 0x000fe2000bf25270 */
[----:B------:R-:W-:-:S02]  /*15f0*/  UMOV UR6, UR7 ;  /* 0x0000000700067c82 */ /* 0x000fc40008000000 */
[----:B------:R-:W-:Y:S01]  /*1600*/  UMOV UR4, UR5 ;  /* 0x0000000500047c82 */ /* 0x000fe20008000000 */
[----:B------:R-:W-:Y:S02]  /*1610*/  USHF.R.U32.HI UR9, URZ, UR9, UR6 ;  /* 0x00000009ff097299 */ /* 0x000fe40008011606 */
[----:B----4-:R-:W-:Y:S02]  /*1620*/  USHF.R.U32.HI UR4, URZ, UR13, UR4 ;  /* 0x0000000dff047299 */ /* 0x010fe40008011604 */
[----:B------:R-:W-:Y:S02]  /*1630*/  USEL UR5, UR46, UR9, !UP2 ;  /* 0x000000092e057287 */ /* 0x000fe4000d000000 */
[----:B------:R-:W-:-:S04]  /*1640*/  USEL UR4, UR45, UR4, !UP1 ;  /* 0x000000042d047287 */ /* 0x000fc8000c800000 */
[----:B------:R-:W-:Y:S02]  /*1650*/  UIADD3 UR6, UPT, UPT, UR5, -UR4, URZ ;  /* 0x8000000405067290 */ /* 0x000fe4000fffe0ff */
[----:B------:R-:W-:Y:S02]  /*1660*/  UIADD3 UR4, UPT, UPT, -UR5, UR4, URZ ;  /* 0x0000000405047290 */ /* 0x000fe4000fffe1ff */
[----:B------:R-:W-:Y:S02]  /*1670*/  UIMAD UR45, UR6, UR10, UR45 ;  /* 0x0000000a062d72a4 */ /* 0x000fe4000f8e022d */
[----:B------:R-:W-:-:S12]  /*1680*/  UIMAD UR46, UR4, UR12, UR46 ;  /* 0x0000000c042e72a4 */ /* 0x000fd8000f8e022e */
.L_x_19:
[----:B------:R-:W-:Y:S05]  /*1690*/  BRA.U !UP5, `(.L_x_20) ;  /* 0x000000010d0c7547 */ /* 0x000fea000b800000 */
[----:B------:R-:W-:Y:S01]  /*16a0*/  UCGABAR_WAIT ;  /* 0x0000000000007dc7 */ /* 0x000fe20008000000 */
[----:B------:R-:W-:Y:S01]  /*16b0*/  CCTL.IVALL ;  /* 0x00000000ff00798f */ /* 0x000fe20002000000 */
[----:B------:R-:W-:Y:S05]  /*16c0*/  BRA `(.L_x_21) ;  /* 0x0000000000047947 */ /* 0x000fea0003800000 */
.L_x_20:
[----:B------:R-:W-:Y:S06]  /*16d0*/  BAR.SYNC.DEFER_BLOCKING 0x0 ;  /* 0x0000000000007b1d */ /* 0x000fec0000010000 */
.L_x_21:
[----:B------:R-:W-:Y:S05]  /*16e0*/  BRA.U UP0, `(.L_x_22) ;  /* 0x0000001100d47547 */ /* 0x000fea000b800000 */
[----:B------:R-:W2:Y:S01]  /*16f0*/  LDCU UR6, c[0x0][0x38c] ;  /* 0x00007180ff0677ac */ /* 0x000ea20008000800 */
[----:B------:R-:W-:Y:S01]  /*1700*/  PLOP3.LUT P1, PT, PT, PT, UP3, 0x80, 0x8 ;  /* 0x000000000008781c */ /* 0x000fe20003f2f038 */
[----:B------:R-:W-:Y:S01]  /*1710*/  IMAD.MOV.U32 R12, RZ, RZ, 0x1 ;  /* 0x00000001ff0c7424 */ /* 0x000fe200078e00ff */
[----:B------:R-:W-:Y:S01]  /*1720*/  ISETP.EQ.OR P2, PT, R0, RZ, P3 ;  /* 0x000000ff0000720c */ /* 0x000fe20001f42670 */
[----:B------:R-:W-:Y:S01]  /*1730*/  UISETP.NE.AND UP1, UPT, UR22, URZ, UPT ;  /* 0x000000ff1600728c */ /* 0x000fe2000bf25270 */
[----:B------:R-:W-:Y:S02]  /*1740*/  PLOP3.LUT P1, PT, P1, PT, PT, 0x8, 0x80 ;  /* 0x000000000080781c */ /* 0x000fe40000f2e170 */
[----:B------:R-:W-:Y:S01]  /*1750*/  CS2R R10, SRZ ;  /* 0x00000000000a7805 */ /* 0x000fe2000001ff00 */
[----:B------:R-:W-:Y:S01]  /*1760*/  IMAD.MOV.U32 R9, RZ, RZ, RZ ;  /* 0x000000ffff097224 */ /* 0x000fe200078e00ff */
[----:B------:R-:W3:Y:S01]  /*1770*/  LDCU UR41, c[0x0][0x370] ;  /* 0x00006e00ff2977ac */ /* 0x000ee20008000800 */
[----:B------:R-:W-:Y:S01]  /*1780*/  IMAD.MOV.U32 R8, RZ, RZ, 0x1 ;  /* 0x00000001ff087424 */ /* 0x000fe200078e00ff */
[----:B------:R-:W4:Y:S01]  /*1790*/  LDCU.64 UR30, c[0x0][0x348] ;  /* 0x00006900ff1e77ac */ /* 0x000f220008000a00 */
[----:B------:R-:W1:Y:S01]  /*17a0*/  LDCU UR39, c[0x0][0x374] ;  /* 0x00006e80ff2777ac */ /* 0x000e620008000800 */
[----:B--2---:R-:W-:-:S02]  /*17b0*/  UIADD3 UR5, UPT, UPT, UR6, 0x1f, URZ ;  /* 0x0000001f06057890 */ /* 0x004fc4000fffe0ff */
[----:B------:R-:W-:Y:S02]  /*17c0*/  UIADD3 UR50, UPT, UPT, UR6, 0x3e, URZ ;  /* 0x0000003e06327890 */ /* 0x000fe4000fffe0ff */
[----:B------:R-:W-:-:S04]  /*17d0*/  USHF.R.S32.HI UR4, URZ, 0x1f, UR5 ;  /* 0x0000001fff047899 */ /* 0x000fc80008011405 */
[----:B------:R-:W-:Y:S02]  /*17e0*/  ULEA.HI UR4, UR4, UR5, URZ, 0x5 ;  /* 0x0000000504047291 */ /* 0x000fe4000f8f28ff */
[----:B------:R-:W-:Y:S02]  /*17f0*/  USHF.L.U32 UR5, UR26, 0x5, URZ ;  /* 0x000000051a057899 */ /* 0x000fe400080006ff */
[----:B------:R-:W-:Y:S02]  /*1800*/  USHF.R.S32.HI UR43, URZ, 0x5, UR4 ;  /* 0x00000005ff2b7899 */ /* 0x000fe40008011404 */
[----:B------:R-:W-:Y:S02]  /*1810*/  UIADD3 UR4, UPT, UPT, UR6, -0x1, URZ ;  /* 0xffffffff06047890 */ /* 0x000fe4000fffe0ff */
[----:B------:R-:W-:Y:S02]  /*1820*/  UISETP.LT.U32.AND UP0, UPT, UR43, 0x4, UPT ;  /* 0x000000042b00788c */ /* 0x000fe4000bf01070 */
[----:B------:R-:W-:-:S02]  /*1830*/  UISETP.GE.U32.AND UP2, UPT, UR4, -0x3f, UPT ;  /* 0xffffffc10400788c */ /* 0x000fc4000bf46070 */
[----:B------:R-:W-:Y:S02]  /*1840*/  USEL UR42, UR43, 0x4, UP0 ;  /* 0x000000042b2a7887 */ /* 0x000fe40008000000 */
[----:B------:R-:W-:Y:S02]  /*1850*/  ULOP3.LUT UR44, UR5, 0x20, URZ, 0xe2, !UPT ;  /* 0x00000020052c7892 */ /* 0x000fe4000f8ee2ff */
[----:B------:R-:W-:Y:S02]  /*1860*/  UIADD3 UR25, UPT, UPT, UR42, -0x1, URZ ;  /* 0xffffffff2a197890 */ /* 0x000fe4000fffe0ff */
[----:B------:R-:W-:Y:S02]  /*1870*/  USEL UR26, UR34, 0x2, UP1 ;  /* 0x00000002221a7887 */ /* 0x000fe40008800000 */
[----:B------:R-:W-:Y:S02]  /*1880*/  UIADD3 UR47, UPT, UPT, UR43, -UR42, URZ ;  /* 0x8000002a2b2f7290 */ /* 0x000fe4000fffe0ff */
[----:B------:R-:W-:Y:S01]  /*1890*/  @UP2 UIADD3 UR25, UPT, UPT, UR42, URZ, URZ ;  /* 0x000000ff2a192290 */ /* 0x000fe2000fffe0ff */
[----:B------:R-:W-:-:S03]  /*18a0*/  UMOV UR5, URZ ;  /* 0x000000ff00057c82 */ /* 0x000fc60008000000 */
[----:B-1-34-:R-:W-:-:S12]  /*18b0*/  UIADD3 UR25, UPT, UPT, UR25, 0x1, URZ ;  /* 0x0000000119197890 */ /* 0x01afd8000fffe0ff */
.L_x_42:
[----:B------:R-:W-:Y:S01]  /*18c0*/  UISETP.NE.AND UP0, UPT, UR48, URZ, UPT ;  /* 0x000000ff3000728c */ /* 0x000fe2000bf05270 */
[----:B------:R-:W1:Y:S08]  /*18d0*/  S2UR UR48, SR_CgaCtaId ;  /* 0x00000000003079c3 */ /* 0x000e700000008800 */
[----:B------:R-:W-:Y:S05]  /*18e0*/  BRA.U UP0, `(.L_x_23) ;  /* 0x0000000100347547 */ /* 0x000fea000b800000 */
[----:B------:R-:W2:Y:S01]  /*18f0*/  S2R R0, SR_CgaCtaId ;  /* 0x0000000000007919 */ /* 0x000ea20000008800 */
[----:B------:R-:W-:-:S04]  /*1900*/  MOV R2, 0x400 ;  /* 0x0000040000027802 */ /* 0x000fc80000000f00 */
[----:B--2---:R-:W-:Y:S02]  /*1910*/  LEA R0, R0, R2, 0x18 ;  /* 0x0000000200007211 */ /* 0x004fe400078ec0ff */
[----:B------:R-:W-:-:S03]  /*1920*/  SHF.L.U32 R2, R8, 0x1f, RZ ;  /* 0x0000001f08027819 */ /* 0x000fc600000006ff */
[----:B------:R-:W-:-:S04]  /*1930*/  IMAD R0, R9, 0x8, R0 ;  /* 0x0000000809007824 */ /* 0x000fc800078e0200 */
[----:B------:R-:W2:Y:S02]  /*1940*/  SYNCS.PHASECHK.TRANS64.TRYWAIT P0, [R0+URZ+0xd0], R2 ;  /* 0x0000d002000075a7 */ /* 0x000ea400080011ff */
[----:B--2---:R-:W-:Y:S05]  /*1950*/  @!P0 BRA `(.L_x_24) ;  /* 0x0000004c00a88947 */ /* 0x004fea0003800000 */
.L_x_102:
[----:B------:R-:W-:Y:S01]  /*1960*/  VIADD R9, R9, 0x1 ;  /* 0x0000000109097836 */ /* 0x000fe20000000000 */
[----:B------:R2:W-:Y:S04]  /*1970*/  SYNCS.ARRIVE.TRANS64.A1T0 RZ, [R0+URZ+0xc0], RZ ;  /* 0x0000c0ff00ff79a7 */ /* 0x0005e800081000ff */
[----:B------:R-:W-:-:S04]  /*1980*/  ISETP.NE.AND P0, PT, R9, 0x2, PT ;  /* 0x000000020900780c */ /* 0x000fc80003f05270 */
[----:B------:R-:W-:Y:S02]  /*1990*/  SEL R9, R9, RZ, P0 ;  /* 0x000000ff09097207 */ /* 0x000fe40000000000 */
[----:B--2---:R-:W-:-:S04]  /*19a0*/  SEL R0, RZ, 0x1, P0 ;  /* 0x00000001ff007807 */ /* 0x004fc80000000000 */
[----:B------:R-:W-:-:S07]  /*19b0*/  LOP3.LUT R8, R8, R0, RZ, 0x3c, !PT ;  /* 0x0000000008087212 */ /* 0x000fce00078e3cff */
.L_x_23:
[----:B------:R-:W-:Y:S01]  /*19c0*/  UMOV UR6, 0x400 ;  /* 0x0000040000067882 */ /* 0x000fe20000000000 */
[----:B------:R-:W-:Y:S01]  /*19d0*/  SHF.L.U32 R0, R12, 0x1f, RZ ;  /* 0x0000001f0c007819 */ /* 0x000fe200000006ff */
[----:B-1----:R-:W-:Y:S02]  /*19e0*/  ULEA UR6, UR48, UR6, 0x18 ;  /* 0x0000000630067291 */ /* 0x002fe4000f8ec0ff */
[----:B------:R-:W-:Y:S02]  /*19f0*/  UISETP.GE.U32.AND UP0, UPT, UR50, 0x3f, UPT ;  /* 0x0000003f3200788c */ /* 0x000fe4000bf06070 */
[----:B------:R-:W-:Y:S02]  /*1a00*/  ULEA UR4, UR5, UR6, 0x3 ;  /* 0x0000000605047291 */ /* 0x000fe4000f8e18ff */
[----:B------:R-:W-:Y:S02]  /*1a10*/  ULEA UR11, UR45, UR49, 0x1 ;  /* 0x000000312d0b7291 */ /* 0x000fe4000f8e08ff */
[----:B------:R-:W-:-:S02]  /*1a20*/  ULEA UR35, UR46, UR44, 0x6 ;  /* 0x0000002c2e237291 */ /* 0x000fc4000f8e30ff */
[----:B------:R-:W-:Y:S01]  /*1a30*/  USHF.L.U32 UR11, UR11, 0x5, URZ ;  /* 0x000000050b0b7899 */ /* 0x000fe200080006ff */
[----:B------:R-:W-:Y:S02]  /*1a40*/  UMOV UR13, URZ ;  /* 0x000000ff000d7c82 */ /* 0x000fe40008000000 */
[----:B------:R1:W2:Y:S01]  /*1a50*/  SYNCS.PHASECHK.TRANS64.TRYWAIT P0, [UR4+0x20], R0 ;  /* 0x00002000ff0075a7 */ /* 0x0002a20008001104 */
[----:B------:R-:W-:Y:S08]  /*1a60*/  BRA.U !UP0, `(.L_x_25) ;  /* 0x0000000108c47547 */ /* 0x000ff0000b800000 */
[----:B------:R-:W-:Y:S01]  /*1a70*/  UMOV UR7, URZ ;  /* 0x000000ff00077c82 */ /* 0x000fe20008000000 */
[----:B------:R-:W-:-:S05]  /*1a80*/  UMOV UR4, UR5 ;  /* 0x0000000500047c82 */ /* 0x000fca0008000000 */
.L_x_31:
[----:B------:R-:W-:Y:S01]  /*1a90*/  ULEA UR33, UR4, UR6, 0x3 ;  /* 0x0000000604217291 */ /* 0x000fe2000f8e18ff */
[----:B------:R-:W-:Y:S01]  /*1aa0*/  @!P3 MOV R2, 0x1000 ;  /* 0x000010000002b802 */ /* 0x000fe20000000f00 */
[----:B--2-4-:R-:W-:Y:S10]  /*1ab0*/  @P0 BRA `(.L_x_26) ;  /* 0x00000000000c0947 */ /* 0x014ff40003800000 */
[----:B------:R-:W-:-:S04]  /*1ac0*/  SHF.L.U32 R3, R12, 0x1f, RZ ;  /* 0x0000001f0c037819 */ /* 0x000fc800000006ff */
[----:B------:R-:W2:Y:S02]  /*1ad0*/  SYNCS.PHASECHK.TRANS64.TRYWAIT P0, [UR33+0x20], R3 ;  /* 0x00002003ff0075a7 */ /* 0x000ea40008001121 */
[----:B--2---:R-:W-:Y:S05]  /*1ae0*/  @!P0 BRA `(.L_x_27) ;  /* 0x0000004c00588947 */ /* 0x004fea0003800000 */
.L_x_26:
[----:B------:R2:W-:Y:S01]  /*1af0*/  @!P3 SYNCS.ARRIVE.TRANS64 RZ, [UR33], R2 ;  /* 0x00000002ffffb9a7 */ /* 0x0005e20008000021 */
[----:B------:R-:W-:-:S04]  /*1b00*/  ULOP3.LUT UR5, UR26, 0x2, URZ, 0xfc, !UPT ;  /* 0x000000021a057892 */ /* 0x000fc8000f8efcff */
[----:B------:R-:W-:-:S09]  /*1b10*/  UISETP.NE.AND UP0, UPT, UR5, 0x2, UPT ;  /* 0x000000020500788c */ /* 0x000fd2000bf05270 */
[----:B------:R-:W-:Y:S05]  /*1b20*/  BRA.U UP0, `(.L_x_28) ;  /* 0x0000000100047547 */ /* 0x000fea000b800000 */
[----:B------:R-:W-:Y:S05]  /*1b30*/  BPT.TRAP 0x1 ;  /* 0x000000040000795c */ /* 0x000fea0000300000 */
.L_x_28:
[----:B------:R-:W-:Y:S04]  /*1b40*/  BSSY.RECONVERGENT B0, `(.L_x_29) ;  /* 0x0000003000007945 */ /* 0x000fe80003800200 */
[----:B------:R-:W-:Y:S05]  /*1b50*/  @P2 BRA `(.L_x_30) ;  /* 0x0000000000042947 */ /* 0x000fea0003800000 */
[----:B------:R-:W-:Y:S05]  /*1b60*/  BPT.TRAP 0x1 ;  /* 0x000000040000795c */ /* 0x000fea0000300000 */
.L_x_30:
[----:B------:R-:W-:Y:S05]  /*1b70*/  BSYNC.RECONVERGENT B0 ;  /* 0x0000000000007941 */ /* 0x000fea0003800200 */
.L_x_29:
[----:B------:R-:W-:Y:S02]  /*1b80*/  UIADD3 UR5, UPT, UPT, UR4, 0x1, URZ ;  /* 0x0000000104057890 */ /* 0x000fe4000fffe0ff */
[----:B------:R-:W-:Y:S02]  /*1b90*/  USHF.L.U32 UR4, UR4, 0xb, URZ ;  /* 0x0000000b04047899 */ /* 0x000fe400080006ff */
[----:B------:R-:W-:Y:S02]  /*1ba0*/  UISETP.NE.AND UP0, UPT, UR5, 0x4, UPT ;  /* 0x000000040500788c */ /* 0x000fe4000bf05270 */
[----:B------:R-:W-:Y:S02]  /*1bb0*/  USHF.L.U32 UR34, UR7, 0x5, URZ ;  /* 0x0000000507227899 */ /* 0x000fe400080006ff */
[----:B------:R-:W-:Y:S02]  /*1bc0*/  USEL UR9, URZ, 0x1, UP0 ;  /* 0x00000001ff097887 */ /* 0x000fe40008000000 */
[----:B------:R-:W-:-:S02]  /*1bd0*/  USEL UR5, UR5, URZ, UP0 ;  /* 0x000000ff05057287 */ /* 0x000fc40008000000 */
[----:B------:R-:W-:Y:S02]  /*1be0*/  UIADD3 UR14, UP0, UPT, UR30, 0x180, URZ ;  /* 0x000001801e0e7890 */ /* 0x000fe4000ff1e0ff */
[----:B------:R-:W-:Y:S01]  /*1bf0*/  ULEA UR8, UR5, UR6, 0x3 ;  /* 0x0000000605087291 */ /* 0x000fe2000f8e18ff */
[----:B------:R-:W-:Y:S01]  /*1c00*/  LOP3.LUT R12, R12, UR9, RZ, 0x3c, !PT ;  /* 0x000000090c0c7c12 */ /* 0x000fe2000f8e3cff */
[----:B------:R-:W-:Y:S02]  /*1c10*/  UIADD3 UR7, UPT, UPT, UR7, 0x1, URZ ;  /* 0x0000000107077890 */ /* 0x000fe4000fffe0ff */
[----:B------:R-:W-:Y:S01]  /*1c20*/  UIADD3 UR16, UP1, UPT, UR30, 0x80, URZ ;  /* 0x000000801e107890 */ /* 0x000fe2000ff3e0ff */
[----:B-1----:R-:W-:Y:S01]  /*1c30*/  SHF.L.U32 R0, R12, 0x1f, RZ ;  /* 0x0000001f0c007819 */ /* 0x002fe200000006ff */
[----:B------:R-:W-:Y:S02]  /*1c40*/  ULOP3.LUT UR32, UR28, UR4, URZ, 0xfc, !UPT ;  /* 0x000000041c207292 */ /* 0x000fe4000f8efcff */
[----:B------:R-:W-:Y:S01]  /*1c50*/  UIADD3.X UR15, UPT, UPT, URZ, UR31, URZ, UP0, !UPT ;  /* 0x0000001fff0f7290 */ /* 0x000fe200087fe4ff */
[----:B------:R3:W4:Y:S01]  /*1c60*/  SYNCS.PHASECHK.TRANS64.TRYWAIT P0, [UR8+0x20], R0 ;  /* 0x00002000ff0075a7 */ /* 0x0007220008001108 */
[----:B------:R-:W-:-:S02]  /*1c70*/  ULOP3.LUT UR8, UR27, UR4, URZ, 0xfc, !UPT ;  /* 0x000000041b087292 */ /* 0x000fc4000f8efcff */
[----:B------:R-:W-:Y:S02]  /*1c80*/  UISETP.NE.AND UP0, UPT, UR7, UR25, UPT ;  /* 0x000000190700728c */ /* 0x000fe4000bf05270 */
[----:B------:R-:W-:Y:S02]  /*1c90*/  UIADD3.X UR17, UPT, UPT, URZ, UR31, URZ, UP1, !UPT ;  /* 0x0000001fff117290 */ /* 0x000fe40008ffe4ff */
[----:B------:R-:W-:Y:S02]  /*1ca0*/  UIADD3 UR32, UPT, UPT, UR6, 0x2400, UR32 ;  /* 0x0000240006207890 */ /* 0x000fe4000fffe020 */
[----:B------:R-:W-:Y:S02]  /*1cb0*/  UPRMT UR13, URZ, 0x5410, UR24 ;  /* 0x00005410ff0d7896 */ /* 0x000fe40008000018 */
[----:B------:R-:W-:Y:S02]  /*1cc0*/  UIADD3 UR8, UPT, UPT, UR6, 0x4400, UR8 ;  /* 0x0000440006087890 */ /* 0x000fe4000fffe008 */
[----:B------:R-:W-:Y:S01]  /*1cd0*/  UPRMT UR4, URZ, 0x5410, UR21 ;  /* 0x00005410ff047896 */ /* 0x000fe20008000015 */
[----:B------:R-:W-:Y:S01]  /*1ce0*/  UMOV UR18, 0x0 ;  /* 0x0000000000127882 */ /* 0x000fe20000000000 */
[----:B------:R-:W-:Y:S01]  /*1cf0*/  UMOV UR19, 0x10000000 ;  /* 0x1000000000137882 */ /* 0x000fe20000000000 */
[----:B------:R-:W-:Y:S01]  /*1d00*/  UMOV UR12, UR36 ;  /* 0x00000024000c7c82 */ /* 0x000fe20008000000 */
[----:B------:R-:W-:Y:S01]  /*1d10*/  UMOV UR9, UR33 ;  /* 0x0000002100097c82 */ /* 0x000fe20008000000 */
[----:B------:R-:W-:Y:S01]  /*1d20*/  UMOV UR10, UR34 ;  /* 0x00000022000a7c82 */ /* 0x000fe20008000000 */
[----:B------:R1:W-:Y:S03]  /*1d30*/  UTMALDG.3D.MULTICAST [UR32], [UR16], UR13, desc[UR18] ;  /* 0x00001220100073b4 */ /* 0x0003e6000801180d */
[----:B------:R2:W-:Y:S01]  /*1d40*/  UTMALDG.3D.MULTICAST [UR8], [UR14], UR4, desc[UR18] ;  /* 0x000012080e0073b4 */ /* 0x0005e20008011804 */
[----:B-1----:R-:W-:Y:S01]  /*1d50*/  UMOV UR13, UR25 ;  /* 0x00000019000d7c82 */ /* 0x002fe20008000000 */
[----:B--2---:R-:W-:Y:S01]  /*1d60*/  UMOV UR4, UR5 ;  /* 0x0000000500047c82 */ /* 0x004fe20008000000 */
[----:B---3--:R-:W-:Y:S05]  /*1d70*/  BRA.U UP0, `(.L_x_31) ;  /* 0xfffffffd00447547 */ /* 0x008fea000b83ffff */
.L_x_25:
[----:B------:R-:W-:Y:S01]  /*1d80*/  ULEA UR4, UR5, UR6, 0x3 ;  /* 0x0000000605047291 */ /* 0x000fe2000f8e18ff */
[----:B-1----:R-:W-:Y:S01]  /*1d90*/  SHF.L.U32 R0, R12, 0x1f, RZ ;  /* 0x0000001f0c007819 */ /* 0x002fe200000006ff */
[----:B------:R-:W-:Y:S01]  /*1da0*/  @!P1 SYNCS.ARRIVE.TRANS64.A1T0 RZ, [UR6+0x58], RZ ;  /* 0x000058ffffff99a7 */ /* 0x000fe20008100006 */
[----:B------:R-:W-:-:S06]  /*1db0*/  UISETP.GT.AND UP0, UPT, UR43, UR42, UPT ;  /* 0x0000002a2b00728c */ /* 0x000fcc000bf04270 */
[----:B--2-4-:R1:W2:Y:S03]  /*1dc0*/  SYNCS.PHASECHK.TRANS64.TRYWAIT P0, [UR4+0x20], R0 ;  /* 0x00002000ff0075a7 */ /* 0x0142a60008001104 */
[----:B------:R-:W-:Y:S05]  /*1dd0*/  BRA.U !UP0, `(.L_x_32) ;  /* 0x0000000108c87547 */ /* 0x000fea000b800000 */
[----:B------:R-:W-:Y:S01]  /*1de0*/  UIADD3 UR29, UPT, UPT, UR47, UR13, URZ ;  /* 0x0000000d2f1d7290 */ /* 0x000fe2000fffe0ff */
[----:B------:R-:W-:-:S11]  /*1df0*/  UMOV UR4, UR5 ;  /* 0x0000000500047c82 */ /* 0x000fd60008000000 */
.L_x_38:
[----:B------:R-:W-:Y:S01]  /*1e00*/  ULEA UR17, UR4, UR6, 0x3 ;  /* 0x0000000604117291 */ /* 0x000fe2000f8e18ff */
[----:B--2---:R-:W-:Y:S01]  /*1e10*/  @!P3 MOV R2, 0x1000 ;  /* 0x000010000002b802 */ /* 0x004fe20000000f00 */
[----:B--2-4-:R-:W-:Y:S10]  /*1e20*/  @P0 BRA `(.L_x_33) ;  /* 0x00000000000c0947 */ /* 0x014ff40003800000 */
[----:B------:R-:W-:-:S04]  /*1e30*/  SHF.L.U32 R3, R12, 0x1f, RZ ;  /* 0x0000001f0c037819 */ /* 0x000fc800000006ff */
[----:B------:R-:W2:Y:S02]  /*1e40*/  SYNCS.PHASECHK.TRANS64.TRYWAIT P0, [UR17+0x20], R3 ;  /* 0x00002003ff0075a7 */ /* 0x000ea40008001111 */
[----:B--2---:R-:W-:Y:S05]  /*1e50*/  @!P0 BRA `(.L_x_34) ;  /* 0x0000004800948947 */ /* 0x004fea0003800000 */
.L_x_33:
[----:B------:R2:W-:Y:S01]  /*1e60*/  @!P3 SYNCS.ARRIVE.TRANS64 RZ, [UR17], R2 ;  /* 0x00000002ffffb9a7 */ /* 0x0005e20008000011 */
[----:B------:R-:W-:-:S04]  /*1e70*/  ULOP3.LUT UR5, UR26, 0x2, URZ, 0xfc, !UPT ;  /* 0x000000021a057892 */ /* 0x000fc8000f8efcff */
[----:B------:R-:W-:-:S09]  /*1e80*/  UISETP.NE.AND UP0, UPT, UR5, 0x2, UPT ;  /* 0x000000020500788c */ /* 0x000fd2000bf05270 */
[----:B------:R-:W-:Y:S05]  /*1e90*/  BRA.U UP0, `(.L_x_35) ;  /* 0x0000000100047547 */ /* 0x000fea000b800000 */
[----:B------:R-:W-:Y:S05]  /*1ea0*/  BPT.TRAP 0x1 ;  /* 0x000000040000795c */ /* 0x000fea0000300000 */
.L_x_35:
[----:B------:R-:W-:Y:S04]  /*1eb0*/  BSSY.RECONVERGENT B0, `(.L_x_36) ;  /* 0x0000003000007945 */ /* 0x000fe80003800200 */
[----:B------:R-:W-:Y:S05]  /*1ec0*/  @P2 BRA `(.L_x_37) ;  /* 0x0000000000042947 */ /* 0x000fea0003800000 */
[----:B------:R-:W-:Y:S05]  /*1ed0*/  BPT.TRAP 0x1 ;  /* 0x000000040000795c */ /* 0x000fea0000300000 */
.L_x_37:
[----:B------:R-:W-:Y:S05]  /*1ee0*/  BSYNC.RECONVERGENT B0 ;  /* 0x0000000000007941 */ /* 0x000fea0003800200 */
.L_x_36:
        /* <DEDUP_REMOVED lines=17> */
[----:B------:R-:W-:Y:S02]  /*2000*/  UIADD3 UR16, UPT, UPT, UR6, 0x2400, UR16 ;  /* 0x0000240006107890 */ /* 0x000fe4000fffe010 */
[----:B------:R-:W-:Y:S02]  /*2010*/  UIADD3.X UR15, UPT, UPT, URZ, UR31, URZ, UP1, !UPT ;  /* 0x0000001fff0f7290 */ /* 0x000fe40008ffe4ff */
        /* <DEDUP_REMOVED lines=8> */
[----:B------:R-:W-:Y:S01]  /*20a0*/  UMOV UR9, UR17 ;  /* 0x0000001100097c82 */ /* 0x000fe20008000000 */
[----:B------:R-:W-:Y:S01]  /*20b0*/  UMOV UR10, UR18 ;  /* 0x00000012000a7c82 */ /* 0x000fe20008000000 */
[----:B------:R-:W-:Y:S01]  /*20c0*/  UTMALDG.3D.MULTICAST [UR16], [UR14], UR7, desc[UR32] ;  /* 0x000020100e0073b4 */ /* 0x000fe20008011807 */
[----:B------:R1:W-:Y:S02]  /*20d0*/  UTMALDG.3D.MULTICAST [UR8], [UR22], UR4, desc[UR32] ;  /* 0x00002008160073b4 */ /* 0x0003e40008011804 */
[----:B-1----:R-:W-:Y:S01]  /*20e0*/  UMOV UR4, UR5 ;  /* 0x0000000500047c82 */ /* 0x002fe20008000000 */
[----:B---3--:R-:W-:Y:S05]  /*20f0*/  BRA.U UP0, `(.L_x_38) ;  /* 0xfffffffd00407547 */ /* 0x008fea000b83ffff */
.L_x_32:
[C---:B------:R-:W-:Y:S01]  /*2100*/  LEA R3, R11.reuse, UR6, 0x3 ;  /* 0x000000060b037c11 */ /* 0x040fe2000f8e18ff */
[----:B------:R-:W-:Y:S01]  /*2110*/  NOP ;  /* 0x0000000000007918 */ /* 0x000fe20000000000 */
[----:B-1----:R-:W-:Y:S02]  /*2120*/  SHF.L.U32 R0, R10, 0x1f, RZ ;  /* 0x0000001f0a007819 */ /* 0x002fe400000006ff */
[----:B------:R-:W-:Y:S02]  /*2130*/  LEA R4, R11, UR6, 0x4 ;  /* 0x000000060b047c11 */ /* 0x000fe4000f8e20ff */
[----:B--2-4-:R-:W1:Y:S02]  /*2140*/  SYNCS.PHASECHK.TRANS64.TRYWAIT P0, [R3+URZ+0x60], R0 ;  /* 0x00006000030075a7 */ /* 0x014e6400080011ff */
[----:B-1----:R-:W-:Y:S05]  /*2150*/  @!P0 BRA `(.L_x_39) ;  /* 0x0000004400ec8947 */ /* 0x002fea0003800000 */
.L_x_105:
[----:B------:R-:W2:Y:S01]  /*2160*/  LDS.128 R4, [R4+0xf0] ;  /* 0x0000f00004047984 */ /* 0x000ea20000000c00 */
[----:B------:R-:W-:Y:S01]  /*2170*/  UISETP.GE.AND UP0, UPT, UR40, 0x1, UPT ;  /* 0x000000012800788c */ /* 0x000fe2000bf06270 */
[----:B------:R-:W-:Y:S01]  /*2180*/  @!PT LDS RZ, [RZ] ;  /* 0x00000000fffff984 */ /* 0x000fe20000000800 */
[----:B------:R-:W-:Y:S01]  /*2190*/  @!PT LDS RZ, [RZ] ;  /* 0x00000000fffff984 */ /* 0x000fe20000000800 */
[----:B------:R-:W-:Y:S01]  /*21a0*/  @!PT LDS RZ, [RZ] ;  /* 0x00000000fffff984 */ /* 0x000fe20000000800 */
[----:B------:R-:W-:Y:S01]  /*21b0*/  @!PT LDS RZ, [RZ] ;  /* 0x00000000fffff984 */ /* 0x000fe20000000800 */
[----:B------:R3:W-:Y:S06]  /*21c0*/  MEMBAR.ALL.CTA ;  /* 0x0000000000007992 */ /* 0x0007ec0000008000 */
[----:B---3--:R-:W3:Y:S01]  /*21d0*/  FENCE.VIEW.ASYNC.S ;  /* 0x00000000000073c6 */ /* 0x008ee20000000000 */
[----:B--2---:R-:W-:-:S13]  /*21e0*/  LOP3.LUT P0, RZ, R6, 0x1, RZ, 0xc0, !PT ;  /* 0x0000000106ff7812 */ /* 0x004fda000780c0ff */
[----:B---3--:R-:W-:Y:S01]  /*21f0*/  VOTEU.ANY UP1, P0 ;  /* 0x0000000000ff7886 */ /* 0x008fe20000020100 */
[----:B------:R-:W-:-:S13]  /*2200*/  PLOP3.LUT P0, PT, PT, PT, UP1, 0x80, 0x8 ;  /* 0x000000000008781c */ /* 0x000fda0003f0f018 */
[----:B-1----:R-:W-:Y:S02]  /*2210*/  @P0 LOP3.LUT R0, R5, 0xffff, RZ, 0xc0, !PT ;  /* 0x0000ffff05000812 */ /* 0x002fe400078ec0ff */
[----:B------:R-:W-:Y:S02]  /*2220*/  @P0 MOV R2, R4 ;  /* 0x0000000400020202 */ /* 0x000fe40000000f00 */
[----:B------:R-:W-:Y:S01]  /*2230*/  @P0 R2UR UR7, R0 ;  /* 0x00000000000702ca */ /* 0x000fe200000e0000 */
[----:B------:R-:W-:Y:S01]  /*2240*/  VIADD R0, R3, 0x70 ;  /* 0x0000007003007836 */ /* 0x000fe20000000000 */
[----:B------:R-:W-:Y:S02]  /*2250*/  @P0 SHF.R.U32.HI R4, RZ, 0x10, R5 ;  /* 0x00000010ff040819 */ /* 0x000fe40000011605 */
[----:B------:R-:W-:Y:S02]  /*2260*/  @P0 R2UR UR8, R2 ;  /* 0x00000000020802ca */ /* 0x000fe400000e0000 */
[----:B------:R-:W-:-:S02]  /*2270*/  PRMT R0, RZ, 0x654, R0 ;  /* 0x00000654ff007816 */ /* 0x000fc40000000000 */
[----:B------:R-:W-:Y:S02]  /*2280*/  @P0 R2UR UR4, R4 ;  /* 0x00000000040402ca */ /* 0x000fe400000e0000 */
[----:B------:R1:W-:Y:S03]  /*2290*/  SYNCS.ARRIVE.TRANS64.RED.A1T0 RZ, [R0+URZ], RZ ;  /* 0x000000ff00ff79a7 */ /* 0x0003e600081004ff */
[----:B------:R-:W-:-:S04]  /*22a0*/  @UP1 UMOV UR37, UR7 ;  /* 0x0000000700251c82 */ /* 0x000fc80008000000 */
[----:B------:R-:W-:-:S04]  /*22b0*/  @UP1 UMOV UR38, UR8 ;  /* 0x0000000800261c82 */ /* 0x000fc80008000000 */
[----:B------:R-:W-:Y:S01]  /*22c0*/  @UP1 UMOV UR36, UR4 ;  /* 0x0000000400241c82 */ /* 0x000fe20008000000 */
[----:B------:R-:W-:Y:S05]  /*22d0*/  BRA.U !UP0, `(.L_x_40) ;  /* 0x0000000108d47547 */ /* 0x000fea000b800000 */
[----:B------:R-:W2:Y:S01]  /*22e0*/  LDCU.128 UR12, c[0x0][0xb10] ;  /* 0x00016200ff0c77ac */ /* 0x000ea20008000c00 */
[----:B------:R-:W3:Y:S01]  /*22f0*/  LDCU UR29, c[0x0][0xb20] ;  /* 0x00016400ff1d77ac */ /* 0x000ee20008000800 */
[----:B------:R-:W4:Y:S01]  /*2300*/  LDCU UR20, c[0x0][0xb0c] ;  /* 0x00016180ff1477ac */ /* 0x000f220008000800 */
[----:B------:R-:W1:Y:S01]  /*2310*/  LDCU.64 UR10, c[0x0][0xb28] ;  /* 0x00016500ff0a77ac */ /* 0x000e620008000a00 */
[----:B------:R-:W-:Y:S02]  /*2320*/  UISETP.NE.AND UP3, UPT, UR40, 0x1, UPT ;  /* 0x000000012800788c */ /* 0x000fe4000bf65270 */
[----:B--2---:R-:W-:Y:S02]  /*2330*/  UIMAD.WIDE.U32 UR16, UR39, UR15, URZ ;  /* 0x0000000f271072a5 */ /* 0x004fe4000f8e00ff */
[----:B------:R-:W-:Y:S02]  /*2340*/  UIMAD.WIDE.U32 UR8, UR41, UR12, URZ ;  /* 0x0000000c290872a5 */ /* 0x000fe4000f8e00ff */
[----:B------:R-:W-:-:S02]  /*2350*/  UISETP.NE.AND UP0, UPT, UR14, 0x1, UPT ;  /* 0x000000010e00788c */ /* 0x000fc4000bf05270 */
[----:B------:R-:W-:Y:S01]  /*2360*/  UIMAD.WIDE.U32 UR22, UR37, UR15, URZ ;  /* 0x0000000f251672a5 */ /* 0x000fe2000f8e00ff */
[----:B------:R-:W-:Y:S02]  /*2370*/  UMOV UR16, UR17 ;  /* 0x0000001100107c82 */ /* 0x000fe40008000000 */
[----:B------:R-:W-:Y:S01]  /*2380*/  UMOV UR8, UR9 ;  /* 0x0000000900087c82 */ /* 0x000fe20008000000 */
[----:B---3--:R-:W-:Y:S02]  /*2390*/  USHF.R.U32.HI UR16, URZ, UR29, UR16 ;  /* 0x0000001dff107299 */ /* 0x008fe40008011610 */
[----:B----4-:R-:W-:Y:S02]  /*23a0*/  UISETP.NE.AND UP2, UPT, UR20, 0x1, UPT ;  /* 0x000000011400788c */ /* 0x010fe4000bf45270 */
[----:B------:R-:W-:Y:S02]  /*23b0*/  USHF.R.U32.HI UR8, URZ, UR13, UR8 ;  /* 0x0000000dff087299 */ /* 0x000fe40008011608 */
[----:B------:R-:W-:-:S02]  /*23c0*/  USEL UR7, UR39, UR16, !UP0 ;  /* 0x0000001027077287 */ /* 0x000fc4000c000000 */
[----:B------:R-:W-:Y:S02]  /*23d0*/  USEL UR8, UR41, UR8, !UP2 ;  /* 0x0000000829087287 */ /* 0x000fe4000d000000 */
[----:B-1----:R-:W-:Y:S01]  /*23e0*/  UIMAD.WIDE.U32 UR16, UR7, UR10, URZ ;  /* 0x0000000a071072a5 */ /* 0x002fe2000f8e00ff */
[----:B------:R-:W-:Y:S01]  /*23f0*/  UMOV UR4, UR23 ;  /* 0x0000001700047c82 */ /* 0x000fe20008000000 */
[----:B------:R-:W-:Y:S02]  /*2400*/  UIMAD.WIDE.U32 UR18, UR38, UR12, URZ ;  /* 0x0000000c261272a5 */ /* 0x000fe4000f8e00ff */
[----:B------:R-:W-:-:S03]  /*2410*/  UIMAD.WIDE.U32 UR22, UR8, UR10, URZ ;  /* 0x0000000a081672a5 */ /* 0x000fc6000f8e00ff */
[----:B------:R-:W-:Y:S01]  /*2420*/  UMOV UR16, UR17 ;  /* 0x0000001100107c82 */ /* 0x000fe20008000000 */
[----:B------:R-:W-:Y:S02]  /*2430*/  USHF.R.U32.HI UR4, URZ, UR29, UR4 ;  /* 0x0000001dff047299 */ /* 0x000fe40008011604 */
[----:B------:R-:W-:Y:S01]  /*2440*/  @UP3 USHF.R.U32.HI UR7, URZ, UR11, UR16 ;  /* 0x0000000bff073299 */ /* 0x000fe20008011610 */
[----:B------:R-:W-:Y:S01]  /*2450*/  UMOV UR18, UR19 ;  /* 0x0000001300127c82 */ /* 0x000fe20008000000 */
[----:B------:R-:W-:Y:S01]  /*2460*/  UMOV UR22, UR23 ;  /* 0x0000001700167c82 */ /* 0x000fe20008000000 */
[----:B------:R-:W-:Y:S02]  /*2470*/  USHF.R.U32.HI UR13, URZ, UR13, UR18 ;  /* 0x0000000dff0d7299 */ /* 0x000fe40008011612 */
[----:B------:R-:W-:Y:S02]  /*2480*/  USEL UR4, UR37, UR4, !UP0 ;  /* 0x0000000425047287 */ /* 0x000fe4000c000000 */
[----:B------:R-:W-:-:S02]  /*2490*/  @UP3 USHF.R.U32.HI UR8, URZ, UR11, UR22 ;  /* 0x0000000bff083299 */ /* 0x000fc40008011616 */
[----:B------:R-:W-:Y:S02]  /*24a0*/  UIMAD UR9, UR40, UR7, URZ ;  /* 0x00000007280972a4 */ /* 0x000fe4000f8e02ff */
[----:B------:R-:W-:Y:S02]  /*24b0*/  USEL UR7, UR38, UR13, !UP2 ;  /* 0x0000000d26077287 */ /* 0x000fe4000d000000 */
[----:B------:R-:W-:Y:S02]  /*24c0*/  UIMAD UR12, UR40, UR8, URZ ;  /* 0x00000008280c72a4 */ /* 0x000fe4000f8e02ff */
[----:B------:R-:W-:Y:S02]  /*24d0*/  UISETP.GE.AND UP0, UPT, UR4, UR9, UPT ;  /* 0x000000090400728c */ /* 0x000fe4000bf06270 */
[----:B------:R-:W-:Y:S02]  /*24e0*/  UIMAD.WIDE.U32 UR16, UR4, UR10, URZ ;  /* 0x0000000a041072a5 */ /* 0x000fe4000f8e00ff */
[----:B------:R-:W-:-:S02]  /*24f0*/  UISETP.GE.OR UP0, UPT, UR7, UR12, UP0 ;  /* 0x0000000c0700728c */ /* 0x000fc40008706670 */
        /* <DEDUP_REMOVED lines=19> */
.L_x_40:
[----:B------:R-:W2:Y:S02]  /*2630*/  LDCU UR4, c[0x0][0xb30] ;  /* 0x00016600ff0477ac */ /* 0x000ea40008000800 */
[----:B--2---:R-:W-:-:S09]  /*2640*/  UISETP.NE.AND UP0, UPT, UR4, 0x1, UPT ;  /* 0x000000010400788c */ /* 0x004fd2000bf05270 */
[----:B------:R-:W-:Y:S05]  /*2650*/  BRA.U UP0, `(.L_x_41) ;  /* 0x0000000100447547 */ /* 0x000fea000b800000 */
        /* <DEDUP_REMOVED lines=17> */
.L_x_41:
[----:B------:R-:W-:Y:S01]  /*2770*/  VIADD R11, R11, 0x1 ;  /* 0x000000010b0b7836 */ /* 0x000fe20000000000 */
[----:B------:R-:W-:Y:S01]  /*2780*/  PLOP3.LUT P1, PT, PT, PT, PT, 0x80, 0x8 ;  /* 0x000000000008781c */ /* 0x000fe20003f2f070 */
[----:B------:R-:W-:Y:S02]  /*2790*/  UIADD3 UR46, UPT, UPT, UR38, UR57, URZ ;  /* 0x00000039262e7290 */ /* 0x000fe4000fffe0ff */
[----:B------:R-:W-:Y:S01]  /*27a0*/  UIADD3 UR45, UPT, UPT, UR37, UR60, URZ ;  /* 0x0000003c252d7290 */ /* 0x000fe2000fffe0ff */
[----:B------:R-:W-:-:S04]  /*27b0*/  ISETP.NE.AND P0, PT, R11, 0x2, PT ;  /* 0x000000020b00780c */ /* 0x000fc80003f05270 */
[----:B-1----:R-:W-:Y:S02]  /*27c0*/  SEL R0, RZ, 0x1, P0 ;  /* 0x00000001ff007807 */ /* 0x002fe40000000000 */
[----:B------:R-:W-:Y:S02]  /*27d0*/  SEL R11, R11, RZ, P0 ;  /* 0x000000ff0b0b7207 */ /* 0x000fe40000000000 */
[----:B------:R-:W-:Y:S01]  /*27e0*/  LOP3.LUT R10, R10, R0, RZ, 0x3c, !PT ;  /* 0x000000000a0a7212 */ /* 0x000fe200078e3cff */
[----:B------:R-:W-:Y:S06]  /*27f0*/  BRA.U UP1, `(.L_x_42) ;  /* 0xfffffff101307547 */ /* 0x000fec000b83ffff */
[----:B------:R-:W-:Y:S01]  /*2800*/  UIADD3 UR7, UPT, UPT, UR6, 0x20, URZ ;  /* 0x0000002006077890 */ /* 0x000fe2000fffe0ff */
[----:B------:R-:W-:-:S03]  /*2810*/  SHF.L.U32 R2, R12, 0x1f, RZ ;  /* 0x0000001f0c027819 */ /* 0x000fc600000006ff */
[----:B------:R-:W-:-:S09]  /*2820*/  ULEA UR4, UR5, UR7, 0x3 ;  /* 0x0000000705047291 */ /* 0x000fd2000f8e18ff */
[----:B------:R-:W1:Y:S02]  /*2830*/  SYNCS.PHASECHK.TRANS64.TRYWAIT P0, [UR4], R2 ;  /* 0x00000002ff0075a7 */ /* 0x000e640008001104 */
[----:B-1----:R-:W-:Y:S05]  /*2840*/  @!P0 BRA `(.L_x_43) ;  /* 0x0000004000448947 */ /* 0x002fea0003800000 */
.L_x_107:
[----:B------:R-:W-:-:S04]  /*2850*/  UIADD3 UR4, UPT, UPT, UR5, 0x1, URZ ;  /* 0x0000000105047890 */ /* 0x000fc8000fffe0ff */
[----:B------:R-:W-:-:S04]  /*2860*/  UISETP.NE.AND UP0, UPT, UR4, 0x4, UPT ;  /* 0x000000040400788c */ /* 0x000fc8000bf05270 */
[----:B------:R-:W-:Y:S02]  /*2870*/  USEL UR6, URZ, 0x1, UP0 ;  /* 0x00000001ff067887 */ /* 0x000fe40008000000 */
[----:B------:R-:W-:-:S04]  /*2880*/  USEL UR4, UR4, URZ, UP0 ;  /* 0x000000ff04047287 */ /* 0x000fc80008000000 */
[----:B------:R-:W-:Y:S01]  /*2890*/  ULEA UR5, UR4, UR7, 0x3 ;  /* 0x0000000704057291 */ /* 0x000fe2000f8e18ff */
[----:B-1----:R-:W-:-:S04]  /*28a0*/  LOP3.LUT R2, R12, UR6, RZ, 0x3c, !PT ;  /* 0x000000060c027c12 */ /* 0x002fc8000f8e3cff */
[----:B------:R-:W-:-:S04]  /*28b0*/  SHF.L.U32 R3, R2, 0x1f, RZ ;  /* 0x0000001f02037819 */ /* 0x000fc800000006ff */
[----:B------:R-:W1:Y:S02]  /*28c0*/  SYNCS.PHASECHK.TRANS64.TRYWAIT P0, [UR5], R3 ;  /* 0x00000003ff0075a7 */ /* 0x000e640008001105 */
[----:B-1----:R-:W-:Y:S05]  /*28d0*/  @!P0 BRA `(.L_x_44) ;  /* 0x0000004000388947 */ /* 0x002fea0003800000 */
.L_x_109:
[----:B------:R-:W-:-:S04]  /*28e0*/  UIADD3 UR4, UPT, UPT, UR4, 0x1, URZ ;  /* 0x0000000104047890 */ /* 0x000fc8000fffe0ff */
[----:B------:R-:W-:-:S04]  /*28f0*/  UISETP.NE.AND UP0, UPT, UR4, 0x4, UPT ;  /* 0x000000040400788c */ /* 0x000fc8000bf05270 */
[----:B------:R-:W-:Y:S02]  /*2900*/  USEL UR6, URZ, 0x1, UP0 ;  /* 0x00000001ff067887 */ /* 0x000fe40008000000 */
[----:B------:R-:W-:-:S04]  /*2910*/  USEL UR4, UR4, URZ, UP0 ;  /* 0x000000ff04047287 */ /* 0x000fc80008000000 */
[----:B------:R-:W-:Y:S01]  /*2920*/  ULEA UR5, UR4, UR7, 0x3 ;  /* 0x0000000704057291 */ /* 0x000fe2000f8e18ff */
[----:B------:R-:W-:-:S04]  /*2930*/  LOP3.LUT R2, R2, UR6, RZ, 0x3c, !PT ;  /* 0x0000000602027c12 */ /* 0x000fc8000f8e3cff */
[----:B-1----:R-:W-:-:S04]  /*2940*/  SHF.L.U32 R3, R2, 0x1f, RZ ;  /* 0x0000001f02037819 */ /* 0x002fc800000006ff */
[----:B------:R-:W1:Y:S02]  /*2950*/  SYNCS.PHASECHK.TRANS64.TRYWAIT P0, [UR5], R3 ;  /* 0x00000003ff0075a7 */ /* 0x000e640008001105 */
[----:B-1----:R-:W-:Y:S05]  /*2960*/  @!P0 BRA `(.L_x_45) ;  /* 0x00000040002c8947 */ /* 0x002fea0003800000 */
.L_x_111:
[----:B------:R-:W-:-:S04]  /*2970*/  UIADD3 UR4, UPT, UPT, UR4, 0x1, URZ ;  /* 0x0000000104047890 */ /* 0x000fc8000fffe0ff */
[----:B------:R-:W-:-:S04]  /*2980*/  UISETP.NE.AND UP0, UPT, UR4, 0x4, UPT ;  /* 0x000000040400788c */ /* 0x000fc8000bf05270 */
[----:B------:R-:W-:Y:S02]  /*2990*/  USEL UR5, URZ, 0x1, UP0 ;  /* 0x00000001ff057887 */ /* 0x000fe40008000000 */
[----:B------:R-:W-:-:S04]  /*29a0*/  USEL UR4, UR4, URZ, UP0 ;  /* 0x000000ff04047287 */ /* 0x000fc80008000000 */
[----:B------:R-:W-:Y:S01]  /*29b0*/  ULEA UR4, UR4, UR7, 0x3 ;  /* 0x0000000704047291 */ /* 0x000fe2000f8e18ff */
[----:B------:R-:W-:-:S04]  /*29c0*/  LOP3.LUT R2, R2, UR5, RZ, 0x3c, !PT ;  /* 0x0000000502027c12 */ /* 0x000fc8000f8e3cff */
[----:B------:R-:W-:Y:S01]  /*29d0*/  SHF.L.U32 R2, R2, 0x1f, RZ ;  /* 0x0000001f02027819 */ /* 0x000fe200000006ff */
[----:B-1----:R-:W-:-:S07]  /*29e0*/  IMAD.U32 R0, RZ, RZ, UR4 ;  /* 0x00000004ff007e24 */ /* 0x002fce000f8e00ff */
.L_x_46:
[----:B-1----:R1:W2:Y:S02]  /*29f0*/  SYNCS.PHASECHK.TRANS64.TRYWAIT P0, [R0+URZ], R2 ;  /* 0x00000002000075a7 */ /* 0x0022a400080011ff */
[----:B--2---:R-:W-:Y:S05]  /*2a00*/  @!P0 NANOSLEEP.SYNCS 0x989680 ;  /* 0x009896800000895d */ /* 0x004fea0003900000 */
[----:B------:R-:W2:Y:S02]  /*2a10*/  @!P0 SYNCS.PHASECHK.TRANS64 P0, [R0+URZ], R2 ;  /* 0x00000002000085a7 */ /* 0x000ea400080010ff */
[----:B--2---:R-:W-:Y:S05]  /*2a20*/  @P0 EXIT ;  /* 0x000000000000094d */ /* 0x004fea0003800000 */
[----:B------:R-:W-:Y:S05]  /*2a30*/  BRA `(.L_x_46) ;  /* 0xfffffffc00ec7947 */ /* 0x000fea000383ffff */
.L_x_22:
[----:B------:R-:W-:-:S04]  /*2a40*/  UISETP.NE.AND UP0, UPT, UR48, URZ, UPT ;  /* 0x000000ff3000728c */ /* 0x000fc8000bf05270 */
[----:B------:R-:W-:-:S09]  /*2a50*/  UISETP.NE.OR UP0, UPT, UR22, 0x1, UP0 ;  /* 0x000000011600788c */ /* 0x000fd20008705670 */
[----:B------:R-:W-:Y:S05]  /*2a60*/  BRA.U UP0, `(.L_x_47) ;  /* 0x0000000500487547 */ /* 0x000fea000b800000 */
[----:B------:R-:W-:Y:S01]  /*2a70*/  ISETP.GE.U32.AND P2, PT, R0, 0x4, PT ;  /* 0x000000040000780c */ /* 0x000fe20003f46070 */
[----:B------:R-:W-:Y:S01]  /*2a80*/  IMAD.MOV.U32 R12, RZ, RZ, 0x1 ;  /* 0x00000001ff0c7424 */ /* 0x000fe200078e00ff */
[----:B------:R-:W-:Y:S02]  /*2a90*/  CS2R R10, SRZ ;  /* 0x00000000000a7805 */ /* 0x000fe4000001ff00 */
[----:B------:R-:W-:Y:S01]  /*2aa0*/  CS2R R8, SRZ ;  /* 0x0000000000087805 */ /* 0x000fe2000001ff00 */
[----:B------:R-:W-:Y:S01]  /*2ab0*/  UMOV UR6, 0x400 ;  /* 0x0000040000067882 */ /* 0x000fe20000000000 */
[----:B------:R-:W-:Y:S01]  /*2ac0*/  UMOV UR5, URZ ;  /* 0x000000ff00057c82 */ /* 0x000fe20008000000 */
[----:B------:R-:W-:-:S12]  /*2ad0*/  ULEA UR6, UR48, UR6, 0x18 ;  /* 0x0000000630067291 */ /* 0x000fd8000f8ec0ff */
.L_x_51:
[----:B------:R-:W-:Y:S02]  /*2ae0*/  LEA R2, R8, UR6, 0x3 ;  /* 0x0000000608027c11 */ /* 0x000fe4000f8e18ff */
[----:B------:R-:W-:-:S03]  /*2af0*/  SHF.L.U32 R4, R9, 0x1f, RZ ;  /* 0x0000001f09047819 */ /* 0x000fc600000006ff */
[----:B------:R-:W-:Y:S01]  /*2b00*/  VIADD R5, R2, 0xd0 ;  /* 0x000000d002057836 */ /* 0x000fe20000000000 */
[----:B------:R-:W2:Y:S02]  /*2b10*/  SYNCS.PHASECHK.TRANS64.TRYWAIT P0, [R2+URZ+0xc0], R4 ;  /* 0x0000c004020075a7 */ /* 0x000ea400080011ff */
[----:B--2---:R-:W-:Y:S05]  /*2b20*/  @!P0 BRA `(.L_x_48) ;  /* 0x0000003c00d48947 */ /* 0x004fea0003800000 */
.L_x_112:
[----:B------:R-:W-:Y:S01]  /*2b30*/  ULEA UR4, UR5, UR6, 0x3 ;  /* 0x0000000605047291 */ /* 0x000fe2000f8e18ff */
[----:B--2---:R-:W-:Y:S01]  /*2b40*/  PRMT R2, RZ, 0x654, R5 ;  /* 0x00000654ff027816 */ /* 0x004fe20000000005 */
[----:B------:R-:W-:Y:S01]  /*2b50*/  @!P2 IMAD.MOV.U32 R4, RZ, RZ, 0x10 ;  /* 0x00000010ff04a424 */ /* 0x000fe200078e00ff */
[----:B------:R-:W-:Y:S01]  /*2b60*/  SHF.L.U32 R5, R12, 0x1f, RZ ;  /* 0x0000001f0c057819 */ /* 0x000fe200000006ff */
[----:B------:R-:W-:Y:S01]  /*2b70*/  UIADD3 UR7, UPT, UPT, UR4, 0x60, URZ ;  /* 0x0000006004077890 */ /* 0x000fe2000fffe0ff */
[----:B------:R2:W-:Y:S05]  /*2b80*/  SYNCS.ARRIVE.TRANS64.RED.A1T0 RZ, [R2+URZ], RZ ;  /* 0x000000ff02ff79a7 */ /* 0x0005ea00081004ff */
[----:B------:R-:W-:Y:S01]  /*2b90*/  IMAD.U32 R6, RZ, RZ, UR7 ;  /* 0x00000007ff067e24 */ /* 0x000fe2000f8e00ff */
[----:B------:R-:W3:Y:S04]  /*2ba0*/  SYNCS.PHASECHK.TRANS64.TRYWAIT P0, [UR4+0x70], R5 ;  /* 0x00007005ff0075a7 */ /* 0x000ee80008001104 */
[----:B------:R-:W-:Y:S01]  /*2bb0*/  PRMT R6, R0, 0x654, R6 ;  /* 0x0000065400067816 */ /* 0x000fe20000000006 */
[----:B--23--:R-:W-:Y:S06]  /*2bc0*/  @!P0 BRA `(.L_x_49) ;  /* 0x0000003c00c08947 */ /* 0x00cfec0003800000 */
.L_x_114:
[----:B------:R-:W-:Y:S01]  /*2bd0*/  ULEA UR8, UR5, UR6, 0x4 ;  /* 0x0000000605087291 */ /* 0x000fe2000f8e20ff */
[----:B------:R-:W-:Y:S01]  /*2be0*/  SEL R3, R6, R3, !P2 ;  /* 0x0000000306037207 */ /* 0x000fe20005000000 */
[----:B------:R-:W-:Y:S01]  /*2bf0*/  UIADD3 UR9, UPT, UPT, UR4, 0x60, URZ ;  /* 0x0000006004097890 */ /* 0x000fe2000fffe0ff */
[----:B--2---:R-:W-:Y:S01]  /*2c00*/  LEA R2, R11, UR6, 0x3 ;  /* 0x000000060b027c11 */ /* 0x004fe2000f8e18ff */
[----:B------:R-:W-:Y:S01]  /*2c10*/  UIADD3 UR8, UPT, UPT, UR8, 0xf0, URZ ;  /* 0x000000f008087890 */ /* 0x000fe2000fffe0ff */
[----:B------:R2:W-:Y:S01]  /*2c20*/  @!P2 SYNCS.ARRIVE.TRANS64.RED RZ, [R3+URZ], R4 ;  /* 0x0000000403ffa9a7 */ /* 0x0005e200080004ff */
[----:B------:R-:W-:Y:S01]  /*2c30*/  UIADD3 UR4, UPT, UPT, UR5, 0x1, URZ ;  /* 0x0000000105047890 */ /* 0x000fe2000fffe0ff */
[----:B------:R-:W-:-:S03]  /*2c40*/  VIADD R8, R8, 0x1 ;  /* 0x0000000108087836 */ /* 0x000fc60000000000 */
[----:B------:R-:W-:Y:S02]  /*2c50*/  UISETP.NE.AND UP0, UPT, UR4, 0x2, UPT ;  /* 0x000000020400788c */ /* 0x000fe4000bf05270 */
[----:B------:R-:W-:Y:S01]  /*2c60*/  ISETP.NE.AND P0, PT, R8, 0x2, PT ;  /* 0x000000020800780c */ /* 0x000fe20003f05270 */
[----:B------:R-:W-:Y:S06]  /*2c70*/  UGETNEXTWORKID.BROADCAST [UR8], [UR9] ;  /* 0x00000000080073ca */ /* 0x000fec0008000100 */
[----:B------:R-:W-:Y:S02]  /*2c80*/  USEL UR7, URZ, 0x1, UP0 ;  /* 0x00000001ff077887 */ /* 0x000fe40008000000 */
[----:B------:R-:W-:-:S04]  /*2c90*/  USEL UR5, UR4, URZ, UP0 ;  /* 0x000000ff04057287 */ /* 0x000fc80008000000 */
[----:B------:R-:W-:Y:S02]  /*2ca0*/  LOP3.LUT R12, R12, UR7, RZ, 0x3c, !PT ;  /* 0x000000070c0c7c12 */ /* 0x000fe4000f8e3cff */
[----:B--2---:R-:W-:-:S04]  /*2cb0*/  SHF.L.U32 R4, R10, 0x1f, RZ ;  /* 0x0000001f0a047819 */ /* 0x004fc800000006ff */
[----:B------:R-:W2:Y:S02]  /*2cc0*/  SYNCS.PHASECHK.TRANS64.TRYWAIT P1, [R2+URZ+0x60], R4 ;  /* 0x00006004020075a7 */ /* 0x000ea400080211ff */
[----:B--2---:R-:W-:Y:S05]  /*2cd0*/  @!P1 BRA `(.L_x_50) ;  /* 0x0000003c00949947 */ /* 0x004fea0003800000 */
.L_x_115:
[C---:B--2---:R-:W-:Y:S01]  /*2ce0*/  LEA R4, R11.reuse, UR6, 0x4 ;  /* 0x000000060b047c11 */ /* 0x044fe2000f8e20ff */
[----:B------:R-:W-:Y:S01]  /*2cf0*/  VIADD R2, R2, 0x70 ;  /* 0x0000007002027836 */ /* 0x000fe20000000000 */
[----:B------:R-:W-:Y:S01]  /*2d00*/  SEL R8, R8, RZ, P0 ;  /* 0x000000ff08087207 */ /* 0x000fe20000000000 */
[----:B------:R-:W-:-:S03]  /*2d10*/  VIADD R11, R11, 0x1 ;  /* 0x000000010b0b7836 */ /* 0x000fc60000000000 */
[----:B------:R-:W2:Y:S01]  /*2d20*/  LDS.128 R4, [R4+0xf0] ;  /* 0x0000f00004047984 */ /* 0x000ea20000000c00 */
[----:B------:R-:W-:Y:S02]  /*2d30*/  PRMT R2, RZ, 0x654, R2 ;  /* 0x00000654ff027816 */ /* 0x000fe40000000002 */
[C---:B------:R-:W-:Y:S01]  /*2d40*/  ISETP.NE.AND P1, PT, R11.reuse, 0x2, PT ;  /* 0x000000020b00780c */ /* 0x040fe20003f25270 */
[----:B------:R-:W-:Y:S01]  /*2d50*/  @!PT LDS RZ, [RZ] ;  /* 0x00000000fffff984 */ /* 0x000fe20000000800 */
[----:B------:R-:W-:Y:S01]  /*2d60*/  @!PT LDS RZ, [RZ] ;  /* 0x00000000fffff984 */ /* 0x000fe20000000800 */
[----:B------:R-:W-:Y:S01]  /*2d70*/  @!PT LDS RZ, [RZ] ;  /* 0x00000000fffff984 */ /* 0x000fe20000000800 */
[----:B------:R-:W-:Y:S01]  /*2d80*/  @!PT LDS RZ, [RZ] ;  /* 0x00000000fffff984 */ /* 0x000fe20000000800 */
[----:B------:R3:W-:Y:S06]  /*2d90*/  MEMBAR.ALL.CTA ;  /* 0x0000000000007992 */ /* 0x0007ec0000008000 */
[----:B---3--:R-:W3:Y:S01]  /*2da0*/  FENCE.VIEW.ASYNC.S ;  /* 0x00000000000073c6 */ /* 0x008ee20000000000 */
[----:B------:R-:W-:Y:S01]  /*2db0*/  SEL R11, R11, RZ, P1 ;  /* 0x000000ff0b0b7207 */ /* 0x000fe20000800000 */
[----:B---3--:R3:W-:Y:S01]  /*2dc0*/  SYNCS.ARRIVE.TRANS64.RED.A1T0 RZ, [R2+URZ], RZ ;  /* 0x000000ff02ff79a7 */ /* 0x0087e200081004ff */
[----:B--2---:R-:W-:-:S02]  /*2dd0*/  LOP3.LUT P3, RZ, R6, 0x1, RZ, 0xc0, !PT ;  /* 0x0000000106ff7812 */ /* 0x004fc4000786c0ff */
[----:B------:R-:W-:-:S04]  /*2de0*/  SEL R4, RZ, 0x1, P1 ;  /* 0x00000001ff047807 */ /* 0x000fc80000800000 */
[----:B------:R-:W-:Y:S02]  /*2df0*/  LOP3.LUT R10, R10, R4, RZ, 0x3c, !PT ;  /* 0x000000040a0a7212 */ /* 0x000fe400078e3cff */
[----:B---3--:R-:W-:-:S04]  /*2e00*/  SEL R2, RZ, 0x1, P0 ;  /* 0x00000001ff027807 */ /* 0x008fc80000000000 */
[----:B------:R-:W-:Y:S01]  /*2e10*/  LOP3.LUT R9, R9, R2, RZ, 0x3c, !PT ;  /* 0x0000000209097212 */ /* 0x000fe200078e3cff */
[----:B------:R-:W-:Y:S06]  /*2e20*/  @P3 BRA `(.L_x_51) ;  /* 0xfffffffc002c3947 */ /* 0x000fec000383ffff */
[----:B------:R-:W-:Y:S01]  /*2e30*/  ULEA UR4, UR5, UR6, 0x3 ;  /* 0x0000000605047291 */ /* 0x000fe2000f8e18ff */
[----:B------:R-:W-:-:S08]  /*2e40*/  SHF.L.U32 R2, R12, 0x1f, RZ ;  /* 0x0000001f0c027819 */ /* 0x000fd000000006ff */
[----:B------:R-:W2:Y:S02]  /*2e50*/  SYNCS.PHASECHK.TRANS64 P0, [UR4+0x70], R2 ;  /* 0x00007002ff0075a7 */ /* 0x000ea40008001004 */
[----:B--2---:R-:W-:Y:S05]  /*2e60*/  @P0 BRA `(.L_x_52) ;  /* 0x0000000000080947 */ /* 0x004fea0003800000 */
[----:B------:R-:W2:Y:S02]  /*2e70*/  SYNCS.PHASECHK.TRANS64.TRYWAIT P0, [UR4+0x70], R2 ;  /* 0x00007002ff0075a7 */ /* 0x000ea40008001104 */
[----:B--2---:R-:W-:Y:S05]  /*2e80*/  @!P0 BRA `(.L_x_53) ;  /* 0x0000003c003c8947 */ /* 0x004fea0003800000 */
.L_x_52:
[----:B------:R-:W-:-:S04]  /*2e90*/  UIADD3 UR7, UPT, UPT, UR5, 0x1, URZ ;  /* 0x0000000105077890 */ /* 0x000fc8000fffe0ff */
[----:B------:R-:W-:-:S04]  /*2ea0*/  UISETP.NE.AND UP0, UPT, UR7, 0x2, UPT ;  /* 0x000000020700788c */ /* 0x000fc8000bf05270 */
[----:B------:R-:W-:Y:S02]  /*2eb0*/  USEL UR8, URZ, 0x1, UP0 ;  /* 0x00000001ff087887 */ /* 0x000fe40008000000 */
[----:B------:R-:W-:-:S04]  /*2ec0*/  USEL UR7, UR7, URZ, UP0 ;  /* 0x000000ff07077287 */ /* 0x000fc80008000000 */
[----:B------:R-:W-:Y:S01]  /*2ed0*/  ULEA UR7, UR7, UR6, 0x3 ;  /* 0x0000000607077291 */ /* 0x000fe2000f8e18ff */
[----:B--2---:R-:W-:-:S04]  /*2ee0*/  LOP3.LUT R2, R12, UR8, RZ, 0x3c, !PT ;  /* 0x000000080c027c12 */ /* 0x004fc8000f8e3cff */
[----:B------:R-:W-:-:S04]  /*2ef0*/  SHF.L.U32 R0, R2, 0x1f, RZ ;  /* 0x0000001f02007819 */ /* 0x000fc800000006ff */
[----:B------:R-:W2:Y:S02]  /*2f00*/  SYNCS.PHASECHK.TRANS64 P0, [UR7+0x70], R0 ;  /* 0x00007000ff0075a7 */ /* 0x000ea40008001007 */
[----:B-12---:R-:W-:Y:S05]  /*2f10*/  @P0 EXIT ;  /* 0x000000000000094d */ /* 0x006fea0003800000 */
[----:B------:R-:W-:Y:S02]  /*2f20*/  SHF.L.U32 R2, R2, 0x1f, RZ ;  /* 0x0000001f02027819 */ /* 0x000fe400000006ff */
[----:B------:R-:W-:-:S07]  /*2f30*/  MOV R0, UR7 ;  /* 0x0000000700007c02 */ /* 0x000fce0008000f00 */
.L_x_54:
[----:B-1----:R1:W2:Y:S02]  /*2f40*/  SYNCS.PHASECHK.TRANS64.TRYWAIT P0, [R0+URZ+0x70], R2 ;  /* 0x00007002000075a7 */ /* 0x0022a400080011ff */
[----:B--2---:R-:W-:Y:S05]  /*2f50*/  @!P0 NANOSLEEP.SYNCS 0x989680 ;  /* 0x009896800000895d */ /* 0x004fea0003900000 */
[----:B------:R-:W2:Y:S02]  /*2f60*/  @!P0 SYNCS.PHASECHK.TRANS64 P0, [R0+URZ+0x70], R2 ;  /* 0x00007002000085a7 */ /* 0x000ea400080010ff */
[----:B--2---:R-:W-:Y:S05]  /*2f70*/  @P0 EXIT ;  /* 0x000000000000094d */ /* 0x004fea0003800000 */
[----:B------:R-:W-:Y:S05]  /*2f80*/  BRA `(.L_x_54) ;  /* 0xfffffffc00ec7947 */ /* 0x000fea000383ffff */
.L_x_47:
[----:B------:R-:W-:Y:S05]  /*2f90*/  BRA.U UP4, `(.L_x_55) ;  /* 0x0000000d04807547 */ /* 0x000fea000b800000 */
[----:B------:R-:W-:Y:S01]  /*2fa0*/  UMOV UR4, 0x40 ;  /* 0x0000004000047882 */ /* 0x000fe20000000000 */
[----:B------:R-:W-:Y:S01]  /*2fb0*/  NOP ;  /* 0x0000000000007918 */ /* 0x000fe20000000000 */
[----:B------:R-:W-:Y:S01]  /*2fc0*/  ULEA UR5, UR48, UR4, 0x18 ;  /* 0x0000000430057291 */ /* 0x000fe2000f8ec0ff */
[----:B------:R-:W-:Y:S02]  /*2fd0*/  UMOV UR6, 0x400 ;  /* 0x0000040000067882 */ /* 0x000fe40000000000 */
[----:B------:R-:W-:-:S06]  /*2fe0*/  ULEA UR6, UR48, UR6, 0x18 ;  /* 0x0000000630067291 */ /* 0x000fcc000f8ec0ff */
[----:B------:R-:W2:Y:S02]  /*2ff0*/  LDS.U8 R0, [UR5+0x1c] ;  /* 0x00001c05ff007984 */ /* 0x000ea40008000000 */
[----:B--2---:R-:W-:-:S13]  /*3000*/  ISETP.NE.AND P0, PT, R0, RZ, PT ;  /* 0x000000ff0000720c */ /* 0x004fda0003f05270 */
[----:B------:R-:W-:Y:S05]  /*3010*/  @P0 BRA `(.L_x_56) ;  /* 0x0000000000580947 */ /* 0x000fea0003800000 */
[----:B------:R-:W-:-:S13]  /*3020*/  ELECT P0, URZ, PT ;  /* 0x0000000000ff782f */ /* 0x000fda0003800000 */
[----:B------:R-:W-:Y:S05]  /*3030*/  @!P0 BRA `(.L_x_57) ;  /* 0x0000000000608947 */ /* 0x000fea0003800000 */
[----:B------:R-:W-:Y:S01]  /*3040*/  UMOV UR4, 0x10 ;  /* 0x0000001000047882 */ /* 0x000fe20000000000 */
[----:B------:R-:W-:Y:S01]  /*3050*/  HFMA2 R0, -RZ, RZ, 0, 5.9604644775390625e-08 ;  /* 0x00000001ff007431 */ /* 0x000fe200000001ff */
[----:B------:R-:W-:-:S03]  /*3060*/  MOV R3, 0xffff ;  /* 0x0000ffff00037802 */ /* 0x000fc60000000f00 */
[----:B------:R-:W-:Y:S04]  /*3070*/  DEPBAR.LE SB2, 0x36 ;  /* 0x0000ad800000791a */ /* 0x000fe80000000000 */
[----:B------:R-:W2:Y:S02]  /*3080*/  UTCATOMSWS.FIND_AND_SET.ALIGN UP0, UR4, UR4 ;  /* 0x00000004000475e3 */ /* 0x000ea40008000800 */
[----:B--2---:R-:W-:Y:S01]  /*3090*/  MOV R4, UR4 ;  /* 0x0000000400047c02 */ /* 0x004fe20008000f00 */
[----:B------:R-:W-:Y:S06]  /*30a0*/  BRA.U UP0, `(.L_x_58) ;  /* 0x0000000100187547 */ /* 0x000fec000b800000 */
.L_x_59:
[----:B------:R-:W-:Y:S05]  /*30b0*/  NANOSLEEP 0x64 ;  /* 0x000000640000795d */ /* 0x000fea0003800000 */
[----:B------:R-:W-:-:S05]  /*30c0*/  UMOV UR4, 0x10 ;  /* 0x0000001000047882 */ /* 0x000fca0000000000 */
[----:B------:R-:W-:Y:S04]  /*30d0*/  DEPBAR.LE SB2, 0x36 ;  /* 0x0000ad800000791a */ /* 0x000fe80000000000 */
[----:B------:R-:W2:Y:S02]  /*30e0*/  UTCATOMSWS.FIND_AND_SET.ALIGN UP0, UR4, UR4 ;  /* 0x00000004000475e3 */ /* 0x000ea40008000800 */
[----:B--2---:R-:W-:Y:S01]  /*30f0*/  MOV R4, UR4 ;  /* 0x0000000400047c02 */ /* 0x004fe20008000f00 */
[----:B------:R-:W-:Y:S05]  /*3100*/  BRA.U !UP0, `(.L_x_59) ;  /* 0xfffffffd08e87547 */ /* 0x000fea000b83ffff */
.L_x_58:
[-C--:B------:R-:W-:Y:S02]  /*3110*/  SHF.L.U32 R3, R3, R4.reuse, RZ ;  /* 0x0000000403037219 */ /* 0x080fe400000006ff */
[----:B------:R-:W-:Y:S01]  /*3120*/  SHF.L.U32 R0, R0, R4, RZ ;  /* 0x0000000400007219 */ /* 0x000fe200000006ff */
[----:B------:R-:W-:Y:S02]  /*3130*/  IMAD.SHL.U32 R4, R4, 0x20, RZ ;  /* 0x0000002004047824 */ /* 0x000fe400078e00ff */
[----:B------:R2:W-:Y:S04]  /*3140*/  ATOMS.OR RZ, [UR5+0x14], R3 ;  /* 0x00001403ffff798c */ /* 0x0005e8000b000005 */
[----:B------:R2:W-:Y:S04]  /*3150*/  ATOMS.OR RZ, [UR5+0x18], R0 ;  /* 0x00001800ffff798c */ /* 0x0005e8000b000005 */
[----:B------:R2:W-:Y:S01]  /*3160*/  STS [UR6+0x110], R4 ;  /* 0x00011004ff007988 */ /* 0x0005e20008000806 */
[----:B------:R-:W-:Y:S05]  /*3170*/  BRA `(.L_x_57) ;  /* 0x0000000000107947 */ /* 0x000fea0003800000 */
.L_x_56:
[----:B------:R-:W-:Y:S02]  /*3180*/  MOV R0, 0xffffffff ;  /* 0xffffffff00007802 */ /* 0x000fe40000000f00 */
[----:B------:R-:W-:-:S03]  /*3190*/  MOV R4, 0x31c0 ;  /* 0x000031c000047802 */ /* 0x000fc60000000f00 */
[----:B------:R2:W-:Y:S04]  /*31a0*/  STS [UR6+0x110], R0 ;  /* 0x00011000ff007988 */ /* 0x0005e80008000806 */
[----:B-12--5:R-:W-:Y:S05]  /*31b0*/  CALL.REL.NOINC `($__internal_1_$__cuda_sm10x_tcgen05_guardrail_trap_phase_invalid_during_alloc) ;  /* 0x0000003c00bc7944 */ /* 0x026fea0003c00000 */
.L_x_57:
[----:B------:R-:W-:Y:S05]  /*31c0*/  WARPSYNC.ALL ;  /* 0x0000000000007948 */ /* 0x000fea0003800000 */
[----:B------:R-:W3:Y:S01]  /*31d0*/  S2UR UR4, SR_CgaCtaId ;  /* 0x00000000000479c3 */ /* 0x000ee20000008800 */
[----:B------:R-:W-:Y:S01]  /*31e0*/  UMOV UR13, 0x400 ;  /* 0x00000400000d7882 */ /* 0x000fe20000000000 */
[----:B------:R-:W-:-:S06]  /*31f0*/  NOP ;  /* 0x0000000000007918 */ /* 0x000fcc0000000000 */
[----:B------:R-:W-:Y:S06]  /*3200*/  BAR.ARV 0x6, 0xa0 ;  /* 0x0182800000007b1d */ /* 0x000fec0000002000 */
[----:B------:R-:W4:Y:S01]  /*3210*/  LDCU UR5, c[0x0][0x38c] ;  /* 0x00007180ff0577ac */ /* 0x000f220008000800 */
[----:B------:R-:W-:Y:S01]  /*3220*/  LOP3.LUT R2, R2, 0xffff, RZ, 0xc0, !PT ;  /* 0x0000ffff02027812 */ /* 0x000fe200078ec0ff */
[----:B------:R-:W-:Y:S01]  /*3230*/  IMAD.MOV.U32 R11, RZ, RZ, 0x1 ;  /* 0x00000001ff0b7424 */ /* 0x000fe200078e00ff */
[----:B------:R-:W-:Y:S01]  /*3240*/  CS2R R8, SRZ ;  /* 0x0000000000087805 */ /* 0x000fe2000001ff00 */
[----:B------:R-:W1:Y:S01]  /*3250*/  LDCU UR8, c[0x0][0x38c] ;  /* 0x00007180ff0877ac */ /* 0x000e620008000800 */
[----:B------:R-:W-:Y:S01]  /*3260*/  R2UR UR15, R2 ;  /* 0x00000000020f72ca */ /* 0x000fe200000e0000 */
[----:B------:R-:W-:Y:S01]  /*3270*/  IMAD.MOV.U32 R10, RZ, RZ, RZ ;  /* 0x000000ffff0a7224 */ /* 0x000fe200078e00ff */
[----:B------:R-:W-:Y:S01]  /*3280*/  UMOV UR18, URZ ;  /* 0x000000ff00127c82 */ /* 0x000fe20008000000 */
[----:B------:R-:W-:Y:S01]  /*3290*/  UMOV UR10, URZ ;  /* 0x000000ff000a7c82 */ /* 0x000fe20008000000 */
[----:B---3--:R-:W-:Y:S01]  /*32a0*/  ULEA UR13, UR4, UR13, 0x18 ;  /* 0x0000000d040d7291 */ /* 0x008fe2000f8ec0ff */
[----:B------:R-:W-:Y:S01]  /*32b0*/  UMOV UR20, 0x0 ;  /* 0x0000000000147882 */ /* 0x000fe20000000000 */
[----:B------:R-:W-:-:S02]  /*32c0*/  UMOV UR21, 0x4100010 ;  /* 0x0410001000157882 */ /* 0x000fc40000000000 */
[----:B------:R-:W-:Y:S02]  /*32d0*/  UIADD3 UR6, UPT, UPT, UR13, 0x2400, URZ ;  /* 0x000024000d067890 */ /* 0x000fe4000fffe0ff */
[----:B------:R-:W-:Y:S02]  /*32e0*/  UIADD3 UR7, UPT, UPT, UR13, 0x4400, URZ ;  /* 0x000044000d077890 */ /* 0x000fe4000fffe0ff */
[----:B----4-:R-:W-:Y:S01]  /*32f0*/  UIADD3 UR5, UPT, UPT, UR5, 0x1f, URZ ;  /* 0x0000001f05057890 */ /* 0x010fe2000fffe0ff */
[----:B--2---:R-:W2:Y:S01]  /*3300*/  LDS R0, [UR13+0x110] ;  /* 0x0001100dff007984 */ /* 0x004ea20008000800 */
[----:B------:R-:W-:Y:S02]  /*3310*/  USHF.R.U32.HI UR6, URZ, 0x4, UR6 ;  /* 0x00000004ff067899 */ /* 0x000fe40008011606 */
[----:B------:R-:W-:Y:S02]  /*3320*/  USHF.R.S32.HI UR4, URZ, 0x1f, UR5 ;  /* 0x0000001fff047899 */ /* 0x000fe40008011405 */
[----:B------:R-:W-:-:S02]  /*3330*/  ULOP3.LUT UR6, UR6, 0x3fff, URZ, 0xc0, !UPT ;  /* 0x00003fff06067892 */ /* 0x000fc4000f8ec0ff */
[----:B------:R-:W-:Y:S02]  /*3340*/  ULEA.HI UR4, UR4, UR5, URZ, 0x5 ;  /* 0x0000000504047291 */ /* 0x000fe4000f8f28ff */
[----:B------:R-:W-:Y:S02]  /*3350*/  USHF.R.U32.HI UR5, URZ, 0x4, UR7 ;  /* 0x00000004ff057899 */ /* 0x000fe40008011607 */
[----:B------:R-:W-:Y:S02]  /*3360*/  USHF.R.S32.HI UR22, URZ, 0x5, UR4 ;  /* 0x00000005ff167899 */ /* 0x000fe40008011404 */
[----:B------:R-:W-:Y:S02]  /*3370*/  ULOP3.LUT UR5, UR5, 0x3fff, URZ, 0xc0, !UPT ;  /* 0x00003fff05057892 */ /* 0x000fe4000f8ec0ff */
[----:B------:R-:W-:Y:S02]  /*3380*/  UISETP.LT.AND UP0, UPT, UR22, 0x1, UPT ;  /* 0x000000011600788c */ /* 0x000fe4000bf01270 */
[----:B------:R-:W-:-:S02]  /*3390*/  ULOP3.LUT UR16, UR6, 0x10000, URZ, 0xfc, !UPT ;  /* 0x0001000006107892 */ /* 0x000fc4000f8efcff */
[----:B------:R-:W-:Y:S02]  /*33a0*/  USEL UR23, UR22, 0x1, !UP0 ;  /* 0x0000000116177887 */ /* 0x000fe4000c000000 */
[----:B------:R-:W-:Y:S02]  /*33b0*/  ULOP3.LUT UR17, UR5, 0x10000, URZ, 0xfc, !UPT ;  /* 0x0001000005117892 */ /* 0x000fe4000f8efcff */
[----:B------:R-:W-:Y:S02]  /*33c0*/  UIADD3 UR23, UPT, UPT, -UR23, URZ, URZ ;  /* 0x000000ff17177290 */ /* 0x000fe4000fffe1ff */
[----:B-1----:R-:W-:Y:S01]  /*33d0*/  UISETP.GE.AND UP4, UPT, UR8, 0x1, UPT ;  /* 0x000000010800788c */ /* 0x002fe2000bf86270 */
[----:B--2---:R-:W-:-:S15]  /*33e0*/  R2UR UR24, R0 ;  /* 0x00000000001872ca */ /* 0x004fde00000e0000 */
.L_x_66:
[----:B------:R-:W-:Y:S02]  /*33f0*/  LEA R0, R10, UR13, 0x3 ;  /* 0x0000000d0a007c11 */ /* 0x000fe4000f8e18ff */
[----:B------:R-:W-:Y:S02]  /*3400*/  SHF.L.U32 R2, R9, 0x1f, RZ ;  /* 0x0000001f09027819 */ /* 0x000fe400000006ff */
[----:B------:R-:W-:Y:S01]  /*3410*/  PLOP3.LUT P0, PT, PT, PT, UP4, 0x80, 0x8 ;  /* 0x000000000008781c */ /* 0x000fe20003f0f048 */
[----:B------:R-:W-:Y:S01]  /*3420*/  VIADD R3, R0, 0x70 ;  /* 0x0000007000037836 */ /* 0x000fe20000000000 */
[----:B-1----:R-:W1:Y:S02]  /*3430*/  SYNCS.PHASECHK.TRANS64.TRYWAIT P1, [R0+URZ+0x60], R2 ;  /* 0x00006002000075a7 */ /* 0x002e6400080211ff */
[----:B-1-3--:R-:W-:Y:S09]  /*3440*/  @!P1 BRA `(.L_x_60) ;  /* 0x0000003400e49947 */ /* 0x00aff20003800000 */
.L_x_117:
[----:B------:R-:W-:Y:S01]  /*3450*/  LEA R4, R10, UR13, 0x4 ;  /* 0x0000000d0a047c11 */ /* 0x000fe2000f8e20ff */
[----:B------:R-:W-:Y:S01]  /*3460*/  @UP4 ULEA UR4, UR10, UR13, 0x3 ;  /* 0x0000000d0a044291 */ /* 0x000fe2000f8e18ff */
[----:B------:R-:W-:Y:S01]  /*3470*/  PLOP3.LUT P2, PT, PT, PT, PT, 0x80, 0x8 ;  /* 0x000000000008781c */ /* 0x000fe20003f4f070 */
[----:B------:R-:W-:Y:S01]  /*3480*/  ULEA UR19, UR18, UR13, 0x3 ;  /* 0x0000000d12137291 */ /* 0x000fe2000f8e18ff */
[----:B------:R-:W-:Y:S02]  /*3490*/  PRMT R3, RZ, 0x654, R3 ;  /* 0x00000654ff037816 */ /* 0x000fe40000000003 */
[----:B------:R-:W2:Y:S01]  /*34a0*/  LDS.128 R4, [R4+0xf0] ;  /* 0x0000f00004047984 */ /* 0x000ea20000000c00 */
[----:B-1----:R-:W-:Y:S02]  /*34b0*/  @P0 SHF.L.U32 R2, R8, 0x1f, RZ ;  /* 0x0000001f08020819 */ /* 0x002fe400000006ff */
[----:B------:R-:W-:Y:S01]  /*34c0*/  SHF.L.U32 R0, R11, 0x1f, RZ ;  /* 0x0000001f0b007819 */ /* 0x000fe200000006ff */
[----:B------:R-:W-:Y:S01]  /*34d0*/  @!PT LDS RZ, [RZ] ;  /* 0x00000000fffff984 */ /* 0x000fe20000000800 */
[----:B------:R-:W-:Y:S01]  /*34e0*/  @!PT LDS RZ, [RZ] ;  /* 0x00000000fffff984 */ /* 0x000fe20000000800 */
[----:B------:R-:W-:Y:S01]  /*34f0*/  @!PT LDS RZ, [RZ] ;  /* 0x00000000fffff984 */ /* 0x000fe20000000800 */
[----:B------:R-:W-:Y:S01]  /*3500*/  @!PT LDS RZ, [RZ] ;  /* 0x00000000fffff984 */ /* 0x000fe20000000800 */
[----:B------:R1:W-:Y:S06]  /*3510*/  MEMBAR.ALL.CTA ;  /* 0x0000000000007992 */ /* 0x0003ec0000008000 */
[----:B-1----:R-:W1:Y:S02]  /*3520*/  FENCE.VIEW.ASYNC.S ;  /* 0x00000000000073c6 */ /* 0x002e640000000000 */
[----:B-1----:R1:W-:Y:S01]  /*3530*/  SYNCS.ARRIVE.TRANS64.RED.A1T0 RZ, [R3+URZ], RZ ;  /* 0x000000ff03ff79a7 */ /* 0x0023e200081004ff */
[----:B------:R1:W3:Y:S01]  /*3540*/  @P0 SYNCS.PHASECHK.TRANS64.TRYWAIT P2, [UR4], R2 ;  /* 0x00000002ff0005a7 */ /* 0x0002e20008041104 */
[----:B--2---:R-:W-:Y:S01]  /*3550*/  LOP3.LUT P1, RZ, R6, 0x1, RZ, 0xc0, !PT ;  /* 0x0000000106ff7812 */ /* 0x004fe2000782c0ff */
[----:B------:R-:W2:Y:S02]  /*3560*/  SYNCS.PHASECHK.TRANS64.TRYWAIT P0, [UR19+0xa0], R0 ;  /* 0x0000a000ff0075a7 */ /* 0x000ea40008001113 */
[----:B-123--:R-:W-:Y:S10]  /*3570*/  @!P0 BRA `(.L_x_61) ;  /* 0x0000003400ac8947 */ /* 0x00eff40003800000 */
.L_x_119:
[----:B------:R-:W-:Y:S01]  /*3580*/  IADD3 R10, PT, PT, R10, 0x1, RZ ;  /* 0x000000010a0a7810 */ /* 0x000fe20007ffe0ff */
[----:B------:R-:W-:Y:S06]  /*3590*/  BRA.U !UP4, `(.L_x_62) ;  /* 0x000000010ca07547 */ /* 0x000fec000b800000 */
[----:B------:R-:W-:Y:S02]  /*35a0*/  ULEA.HI UR4, UR18, UR18, URZ, 0x1 ;  /* 0x0000001212047291 */ /* 0x000fe4000f8f08ff */
[----:B------:R-:W-:Y:S02]  /*35b0*/  UPLOP3.LUT UP2, UPT, UPT, UPT, UPT, 0x40, 0x4 ;  /* 0x000000000004789c */ /* 0x000fe40003f4e870 */
[----:B------:R-:W-:Y:S02]  /*35c0*/  USHF.L.U32 UR5, UR4, 0x5, URZ ;  /* 0x0000000504057899 */ /* 0x000fe400080006ff */
[----:B------:R-:W-:Y:S02]  /*35d0*/  ULOP3.LUT UR14, UR4, 0xffe, URZ, 0xc0, !UPT ;  /* 0x00000ffe040e7892 */ /* 0x000fe4000f8ec0ff */
[----:B------:R-:W-:Y:S02]  /*35e0*/  ULOP3.LUT UR4, UR5, 0xffffffc0, URZ, 0xc0, !UPT ;  /* 0xffffffc005047892 */ /* 0x000fe4000f8ec0ff */
[----:B------:R-:W-:-:S02]  /*35f0*/  UIADD3 UR14, UPT, UPT, -UR14, UR18, URZ ;  /* 0x000000120e0e7290 */ /* 0x000fc4000fffe1ff */
[----:B------:R-:W-:Y:S01]  /*3600*/  UIADD3 UR4, UPT, UPT, UR24, UR4, URZ ;  /* 0x0000000418047290 */ /* 0x000fe2000fffe0ff */
[----:B------:R-:W-:Y:S01]  /*3610*/  UMOV UR12, UR23 ;  /* 0x00000017000c7c82 */ /* 0x000fe20008000000 */
[----:B------:R-:W-:Y:S02]  /*3620*/  UMOV UR11, UR22 ;  /* 0x00000016000b7c82 */ /* 0x000fe40008000000 */
[----:B------:R-:W-:Y:S01]  /*3630*/  ULEA UR14, UR14, UR4, 0x14 ;  /* 0x000000040e0e7291 */ /* 0x000fe2000f8ea0ff */
[----:B------:R-:W-:-:S11]  /*3640*/  UMOV UR5, UR10 ;  /* 0x0000000a00057c82 */ /* 0x000fd60008000000 */
.L_x_65:
[----:B------:R-:W-:Y:S02]  /*3650*/  UIADD3 UR12, UPT, UPT, UR12, 0x1, URZ ;  /* 0x000000010c0c7890 */ /* 0x000fe4000fffe0ff */
[----:B--2---:R-:W-:Y:S02]  /*3660*/  ULEA UR6, UR5, UR13, 0x3 ;  /* 0x0000000d05067291 */ /* 0x004fe4000f8e18ff */
[----:B------:R-:W-:Y:S01]  /*3670*/  UISETP.NE.AND UP3, UPT, UR12, URZ, UPT ;  /* 0x000000ff0c00728c */ /* 0x000fe2000bf65270 */
[----:B---3--:R-:W-:Y:S10]  /*3680*/  @P2 BRA `(.L_x_63) ;  /* 0x00000000000c2947 */ /* 0x008ff40003800000 */
[----:B-1----:R-:W-:Y:S04]  /*3690*/  SHF.L.U32 R2, R8, 0x1f, RZ ;  /* 0x0000001f08027819 */ /* 0x002fe800000006ff */
[----:B------:R-:W1:Y:S02]  /*36a0*/  SYNCS.PHASECHK.TRANS64.TRYWAIT P0, [UR6], R2 ;  /* 0x00000002ff0075a7 */ /* 0x000e640008001106 */
[----:B-1----:R-:W-:Y:S05]  /*36b0*/  @!P0 BRA `(.L_x_64) ;  /* 0x0000003400748947 */ /* 0x002fea0003800000 */
.L_x_63:
[----:B------:R-:W-:Y:S01]  /*36c0*/  UISETP.NE.AND UP0, UPT, UR11, 0x1, UPT ;  /* 0x000000010b00788c */ /* 0x000fe2000bf05270 */
[----:B------:R-:W-:Y:S01]  /*36d0*/  PLOP3.LUT P2, PT, PT, PT, PT, 0x80, 0x8 ;  /* 0x000000000008781c */ /* 0x000fe20003f4f070 */
[----:B------:R-:W-:Y:S02]  /*36e0*/  UIADD3 UR4, UPT, UPT, UR5, 0x1, URZ ;  /* 0x0000000105047890 */ /* 0x000fe4000fffe0ff */
[----:B------:R-:W-:Y:S02]  /*36f0*/  ULEA UR8, UR5, UR17, 0x7 ;  /* 0x0000001105087291 */ /* 0x000fe4000f8e38ff */
[----:B------:R-:W-:Y:S01]  /*3700*/  UISETP.NE.AND UP1, UPT, UR4, 0x4, UPT ;  /* 0x000000040400788c */ /* 0x000fe2000bf25270 */
[----:B------:R-:W-:Y:S01]  /*3710*/  PLOP3.LUT P0, PT, PT, PT, UP0, 0x80, 0x8 ;  /* 0x000000000008781c */ /* 0x000fe20003f0f008 */
[----:B------:R-:W-:Y:S02]  /*3720*/  UIADD3 UR11, UPT, UPT, UR11, -0x1, URZ ;  /* 0xffffffff0b0b7890 */ /* 0x000fe4000fffe0ff */
[----:B------:R-:W-:Y:S02]  /*3730*/  USEL UR7, URZ, 0x1, UP1 ;  /* 0x00000001ff077887 */ /* 0x000fe40008800000 */
[----:B------:R-:W-:Y:S01]  /*3740*/  USEL UR10, UR4, URZ, UP1 ;  /* 0x000000ff040a7287 */ /* 0x000fe20008800000 */
[----:B------:R-:W-:Y:S03]  /*3750*/  UMOV UR9, 0xc0004010 ;  /* 0xc000401000097882 */ /* 0x000fe60000000000 */
[----:B------:R-:W-:Y:S01]  /*3760*/  @UP0 ULEA UR4, UR10, UR13, 0x3 ;  /* 0x0000000d0a040291 */ /* 0x000fe2000f8e18ff */
[----:B------:R-:W-:Y:S01]  /*3770*/  LOP3.LUT R8, R8, UR7, RZ, 0x3c, !PT ;  /* 0x0000000708087c12 */ /* 0x000fe2000f8e3cff */
[----:B------:R-:W-:Y:S03]  /*3780*/  UMOV UR7, 0xc0004010 ;  /* 0xc000401000077882 */ /* 0x000fe60000000000 */
[----:B-1----:R-:W-:Y:S04]  /*3790*/  @P0 SHF.L.U32 R0, R8, 0x1f, RZ ;  /* 0x0000001f08000819 */ /* 0x002fe800000006ff */
[----:B------:R2:W3:Y:S01]  /*37a0*/  @P0 SYNCS.PHASECHK.TRANS64.TRYWAIT P2, [UR4], R0 ;  /* 0x00000000ff0005a7 */ /* 0x0004e20008041104 */
[----:B------:R-:W-:Y:S02]  /*37b0*/  UIADD3 UR4, UPT, UPT, UR6, 0x20, URZ ;  /* 0x0000002006047890 */ /* 0x000fe4000fffe0ff */
[----:B------:R-:W-:Y:S03]  /*37c0*/  ULEA UR6, UR5, UR16, 0x7 ;  /* 0x0000001005067291 */ /* 0x000fe6000f8e38ff */
[----:B------:R-:W-:Y:S06]  /*37d0*/  UMOV UR5, UR10 ;  /* 0x0000000a00057c82 */ /* 0x000fec0008000000 */
[----:B------:R2:W-:Y:S01]  /*37e0*/  UTCQMMA gdesc[UR6], gdesc[UR8], tmem[UR14], tmem[UR20], idesc[UR21], UP2 ;  /* 0x00ff1408060075ea */ /* 0x0005e2000900030e */
[----:B------:R-:W-:Y:S01]  /*37f0*/  UPLOP3.LUT UP2, UPT, UPT, UPT, UPT, 0x80, 0x8 ;  /* 0x000000000008789c */ /* 0x000fe20003f4f070 */
[----:B------:R2:W-:Y:S01]  /*3800*/  UTCBAR.MULTICAST [UR4], URZ, UR15 ;  /* 0x000000ff040073e9 */ /* 0x0005e2000800080f */
[----:B------:R-:W-:Y:S09]  /*3810*/  BRA.U UP3, `(.L_x_65) ;  /* 0xfffffffd038c7547 */ /* 0x000ff2000b83ffff */
.L_x_62:
[----:B--2---:R-:W-:Y:S01]  /*3820*/  UIADD3 UR4, UPT, UPT, UR18, 0x1, URZ ;  /* 0x0000000112047890 */ /* 0x004fe2000fffe0ff */
[C---:B------:R-:W-:Y:S01]  /*3830*/  ISETP.NE.AND P0, PT, R10.reuse, 0x2, PT ;  /* 0x000000020a00780c */ /* 0x040fe20003f05270 */
[----:B------:R-:W-:Y:S02]  /*3840*/  UIADD3 UR5, UPT, UPT, UR19, 0x80, URZ ;  /* 0x0000008013057890 */ /* 0x000fe4000fffe0ff */
[----:B------:R-:W-:Y:S01]  /*3850*/  UISETP.NE.AND UP0, UPT, UR4, 0x4, UPT ;  /* 0x000000040400788c */ /* 0x000fe2000bf05270 */
[----:B-1----:R-:W-:Y:S02]  /*3860*/  SEL R0, RZ, 0x1, P0 ;  /* 0x00000001ff007807 */ /* 0x002fe40000000000 */
[----:B------:R-:W-:Y:S01]  /*3870*/  SEL R10, R10, RZ, P0 ;  /* 0x000000ff0a0a7207 */ /* 0x000fe20000000000 */
[----:B------:R-:W-:Y:S01]  /*3880*/  USEL UR6, URZ, 0x1, UP0 ;  /* 0x00000001ff067887 */ /* 0x000fe20008000000 */
[----:B------:R-:W-:Y:S01]  /*3890*/  LOP3.LUT R9, R9, R0, RZ, 0x3c, !PT ;  /* 0x0000000009097212 */ /* 0x000fe200078e3cff */
[----:B------:R-:W-:Y:S01]  /*38a0*/  USEL UR18, UR4, URZ, UP0 ;  /* 0x000000ff04127287 */ /* 0x000fe20008000000 */
[----:B------:R1:W-:Y:S03]  /*38b0*/  UTCBAR [UR5], URZ ;  /* 0x000000ff050073e9 */ /* 0x0003e600080000ff */
[----:B------:R-:W-:Y:S01]  /*38c0*/  LOP3.LUT R11, R11, UR6, RZ, 0x3c, !PT ;  /* 0x000000060b0b7c12 */ /* 0x000fe2000f8e3cff */
[----:B------:R-:W-:Y:S07]  /*38d0*/  @P1 BRA `(.L_x_66) ;  /* 0xfffffff800c41947 */ /* 0x000fee000383ffff */
[----:B------:R-:W2:Y:S01]  /*38e0*/  S2UR UR8, SR_CgaCtaId ;  /* 0x00000000000879c3 */ /* 0x000ea20000008800 */
[----:B------:R-:W-:Y:S01]  /*38f0*/  ELECT P0, URZ, PT ;  /* 0x0000000000ff782f */ /* 0x000fe20003800000 */
[----:B------:R-:W-:Y:S01]  /*3900*/  IMAD.MOV.U32 R0, RZ, RZ, 0x1 ;  /* 0x00000001ff007424 */ /* 0x000fe200078e00ff */
[----:B------:R-:W-:Y:S01]  /*3910*/  UIADD3 UR13, UPT, UPT, UR13, 0xa0, URZ ;  /* 0x000000a00d0d7890 */ /* 0x000fe2000fffe0ff */
[----:B------:R-:W-:Y:S01]  /*3920*/  SHF.L.U32 R2, R11, 0x1f, RZ ;  /* 0x0000001f0b027819 */ /* 0x000fe200000006ff */
[----:B------:R-:W-:-:S03]  /*3930*/  UMOV UR4, 0x40 ;  /* 0x0000004000047882 */ /* 0x000fc60000000000 */
[----:B------:R-:W-:Y:S01]  /*3940*/  UVIRTCOUNT.DEALLOC.SMPOOL 0x80 ;  /* 0x000000800000784c */ /* 0x000fe20000000000 */
[----:B--2---:R-:W-:Y:S02]  /*3950*/  ULEA UR8, UR8, UR4, 0x18 ;  /* 0x0000000408087291 */ /* 0x004fe4000f8ec0ff */
[----:B------:R-:W-:-:S07]  /*3960*/  ULEA UR4, UR18, UR13, 0x3 ;  /* 0x0000000d12047291 */ /* 0x000fce000f8e18ff */
[----:B------:R2:W-:Y:S02]  /*3970*/  @P0 STS.U8 [UR8+0x1c], R0 ;  /* 0x00001c00ff000988 */ /* 0x0005e40008000008 */
[----:B------:R-:W4:Y:S02]  /*3980*/  SYNCS.PHASECHK.TRANS64.TRYWAIT P0, [UR4], R2 ;  /* 0x00000002ff0075a7 */ /* 0x000f240008001104 */
[----:B--2-4-:R-:W-:Y:S05]  /*3990*/  @!P0 BRA `(.L_x_67) ;  /* 0x0000003000d48947 */ /* 0x014fea0003800000 */
.L_x_122:
[----:B------:R-:W-:-:S04]  /*39a0*/  UIADD3 UR4, UPT, UPT, UR18, 0x1, URZ ;  /* 0x0000000112047890 */ /* 0x000fc8000fffe0ff */
[----:B------:R-:W-:-:S04]  /*39b0*/  UISETP.NE.AND UP0, UPT, UR4, 0x4, UPT ;  /* 0x000000040400788c */ /* 0x000fc8000bf05270 */
[----:B------:R-:W-:Y:S02]  /*39c0*/  USEL UR6, URZ, 0x1, UP0 ;  /* 0x00000001ff067887 */ /* 0x000fe40008000000 */
[----:B------:R-:W-:-:S04]  /*39d0*/  USEL UR4, UR4, URZ, UP0 ;  /* 0x000000ff04047287 */ /* 0x000fc80008000000 */
[----:B-1----:R-:W-:Y:S01]  /*39e0*/  ULEA UR5, UR4, UR13, 0x3 ;  /* 0x0000000d04057291 */ /* 0x002fe2000f8e18ff */
[----:B--2---:R-:W-:-:S04]  /*39f0*/  LOP3.LUT R2, R11, UR6, RZ, 0x3c, !PT ;  /* 0x000000060b027c12 */ /* 0x004fc8000f8e3cff */
[----:B------:R-:W-:-:S04]  /*3a00*/  SHF.L.U32 R3, R2, 0x1f, RZ ;  /* 0x0000001f02037819 */ /* 0x000fc800000006ff */
[----:B------:R-:W1:Y:S02]  /*3a10*/  SYNCS.PHASECHK.TRANS64.TRYWAIT P0, [UR5], R3 ;  /* 0x00000003ff0075a7 */ /* 0x000e640008001105 */
[----:B-1----:R-:W-:Y:S05]  /*3a20*/  @!P0 BRA `(.L_x_68) ;  /* 0x0000003000c88947 */ /* 0x002fea0003800000 */
.L_x_124:
        /* <DEDUP_REMOVED lines=9> */
.L_x_126:
[----:B------:R-:W-:-:S04]  /*3ac0*/  UIADD3 UR4, UPT, UPT, UR4, 0x1, URZ ;  /* 0x0000000104047890 */ /* 0x000fc8000fffe0ff */
[----:B------:R-:W-:-:S04]  /*3ad0*/  UISETP.NE.AND UP0, UPT, UR4, 0x4, UPT ;  /* 0x000000040400788c */ /* 0x000fc8000bf05270 */
[----:B------:R-:W-:Y:S02]  /*3ae0*/  USEL UR5, URZ, 0x1, UP0 ;  /* 0x00000001ff057887 */ /* 0x000fe40008000000 */
[----:B------:R-:W-:-:S04]  /*3af0*/  USEL UR4, UR4, URZ, UP0 ;  /* 0x000000ff04047287 */ /* 0x000fc80008000000 */
[----:B------:R-:W-:Y:S01]  /*3b00*/  ULEA UR4, UR4, UR13, 0x3 ;  /* 0x0000000d04047291 */ /* 0x000fe2000f8e18ff */
[----:B------:R-:W-:-:S04]  /*3b10*/  LOP3.LUT R2, R2, UR5, RZ, 0x3c, !PT ;  /* 0x0000000502027c12 */ /* 0x000fc8000f8e3cff */
[----:B------:R-:W-:-:S04]  /*3b20*/  SHF.L.U32 R2, R2, 0x1f, RZ ;  /* 0x0000001f02027819 */ /* 0x000fc800000006ff */
[----:B------:R-:W2:Y:S02]  /*3b30*/  SYNCS.PHASECHK.TRANS64.TRYWAIT P0, [UR4], R2 ;  /* 0x00000002ff0075a7 */ /* 0x000ea40008001104 */
[----:B--2---:R-:W-:Y:S05]  /*3b40*/  @!P0 BRA `(.L_x_70) ;  /* 0x0000003000b08947 */ /* 0x004fea0003800000 */
.L_x_128:
[----:B------:R-:W-:Y:S01]  /*3b50*/  NOP ;  /* 0x0000000000007918 */ /* 0x000fe20000000000 */
[----:B-1----:R-:W1:Y:S01]  /*3b60*/  LDS R0, [UR8+0x14] ;  /* 0x00001408ff007984 */ /* 0x002e620008000800 */
[----:B------:R-:W-:Y:S01]  /*3b70*/  ULOP3.LUT UR4, UR24, 0xffff, URZ, 0xc0, !UPT ;  /* 0x0000ffff18047892 */ /* 0x000fe2000f8ec0ff */
[----:B------:R-:W-:Y:S01]  /*3b80*/  UMOV UR5, 0xffff ;  /* 0x0000ffff00057882 */ /* 0x000fe20000000000 */
[----:B------:R-:W-:Y:S02]  /*3b90*/  UMOV UR6, 0x1 ;  /* 0x0000000100067882 */ /* 0x000fe40000000000 */
[----:B------:R-:W-:-:S04]  /*3ba0*/  USHF.R.U32.HI UR4, URZ, 0x5, UR4 ;  /* 0x00000005ff047899 */ /* 0x000fc80008011604 */
[----:B------:R-:W-:Y:S02]  /*3bb0*/  USHF.L.U32 UR5, UR5, UR4, URZ ;  /* 0x0000000405057299 */ /* 0x000fe400080006ff */
[----:B------:R-:W-:-:S04]  /*3bc0*/  USHF.L.U32 UR4, UR6, UR4, URZ ;  /* 0x0000000406047299 */ /* 0x000fc800080006ff */
[----:B-1----:R-:W-:-:S04]  /*3bd0*/  LOP3.LUT R0, R0, UR5, RZ, 0xc0, !PT ;  /* 0x0000000500007c12 */ /* 0x002fc8000f8ec0ff */
[----:B------:R-:W-:-:S13]  /*3be0*/  ISETP.NE.AND P0, PT, R0, UR5, PT ;  /* 0x0000000500007c0c */ /* 0x000fda000bf05270 */
[----:B------:R-:W-:Y:S05]  /*3bf0*/  @P0 BRA `(.L_x_71) ;  /* 0x0000000000580947 */ /* 0x000fea0003800000 */
[----:B------:R-:W1:Y:S02]  /*3c00*/  LDS R0, [UR8+0x18] ;  /* 0x00001808ff007984 */ /* 0x000e640008000800 */
[----:B-1----:R-:W-:-:S04]  /*3c10*/  LOP3.LUT R0, R0, UR4, RZ, 0xc0, !PT ;  /* 0x0000000400007c12 */ /* 0x002fc8000f8ec0ff */
[----:B------:R-:W-:-:S13]  /*3c20*/  ISETP.NE.AND P0, PT, R0, UR4, PT ;  /* 0x0000000400007c0c */ /* 0x000fda000bf05270 */
[----:B------:R-:W-:Y:S05]  /*3c30*/  @P0 BRA `(.L_x_72) ;  /* 0x00000000003c0947 */ /* 0x000fea0003800000 */
[----:B------:R-:W1:Y:S01]  /*3c40*/  S2R R2, SR_LANEID ;  /* 0x0000000000027919 */ /* 0x000e620000000000 */
[----:B------:R-:W-:-:S06]  /*3c50*/  ULOP3.LUT UR5, URZ, UR5, URZ, 0x33, !UPT ;  /* 0x00000005ff057292 */ /* 0x000fcc000f8e33ff */
[----:B------:R-:W-:-:S04]  /*3c60*/  IMAD.U32 R0, RZ, RZ, UR5 ;  /* 0x00000005ff007e24 */ /* 0x000fc8000f8e00ff */
[----:B------:R2:W4:Y:S02]  /*3c70*/  REDUX UR7, R0 ;  /* 0x00000000000773c4 */ /* 0x0005240000000000 */
[----:B------:R1:W-:Y:S01]  /*3c80*/  UTCATOMSWS.AND URZ, UR5 ;  /* 0x0000000500ff79e3 */ /* 0x0003e20008000000 */
[----:B--2---:R-:W-:Y:S01]  /*3c90*/  LOP3.LUT R0, RZ, UR4, RZ, 0x33, !PT ;  /* 0x00000004ff007c12 */ /* 0x004fe2000f8e33ff */
[----:B------:R-:W-:Y:S02]  /*3ca0*/  VOTEU.ANY UR4, UPT, PT ;  /* 0x0000000000047886 */ /* 0x000fe400038e0100 */
[----:B------:R-:W-:Y:S02]  /*3cb0*/  UFLO.U32 UR4, UR4 ;  /* 0x00000004000472bd */ /* 0x000fe400080e0000 */
[----:B------:R-:W2:Y:S04]  /*3cc0*/  REDUX UR6, R0 ;  /* 0x00000000000673c4 */ /* 0x000ea80000000000 */
[----:B-1----:R-:W-:-:S02]  /*3cd0*/  ISETP.EQ.U32.AND P0, PT, R2, UR4, PT ;  /* 0x0000000402007c0c */ /* 0x002fc4000bf02070 */
[----:B----4-:R-:W-:-:S11]  /*3ce0*/  MOV R2, UR7 ;  /* 0x0000000700027c02 */ /* 0x010fd60008000f00 */
[----:B------:R1:W-:Y:S01]  /*3cf0*/  @P0 ATOMS.AND RZ, [UR8+0x14], R2 ;  /* 0x00001402ffff098c */ /* 0x0003e2000a800008 */
[----:B--2---:R-:W-:-:S05]  /*3d00*/  IMAD.U32 R0, RZ, RZ, UR6 ;  /* 0x00000006ff007e24 */ /* 0x004fca000f8e00ff */
[----:B------:R1:W-:Y:S01]  /*3d10*/  @P0 ATOMS.AND RZ, [UR8+0x18], R0 ;  /* 0x00001800ffff098c */ /* 0x0003e2000a800008 */
[----:B------:R-:W-:Y:S05]  /*3d20*/  BRA `(.L_x_73) ;  /* 0x0000000000147947 */ /* 0x000fea0003800000 */
.L_x_72:
[----:B------:R-:W-:Y:S02]  /*3d30*/  MOV R2, 0x3d50 ;  /* 0x00003d5000027802 */ /* 0x000fe40000000f00 */
[----:B---3-5:R-:W-:Y:S05]  /*3d40*/  CALL.REL.NOINC `($__internal_0_$__cuda_sm10x_tcgen05_guardrail_trap_col_being_dealloced_not_returned_by_alloc) ;  /* 0x0000003000cc7944 */ /* 0x028fea0003c00000 */
[----:B------:R-:W-:Y:S05]  /*3d50*/  BRA `(.L_x_73) ;  /* 0x0000000000087947 */ /* 0x000fea0003800000 */
.L_x_71:
[----:B------:R-:W-:Y:S02]  /*3d60*/  MOV R2, 0x3d80 ;  /* 0x00003d8000027802 */ /* 0x000fe40000000f00 */
[----:B---3-5:R-:W-:Y:S05]  /*3d70*/  CALL.REL.NOINC `($__internal_2_$__cuda_sm10x_tcgen05_guardrail_trap_unallocated_columns_being_dealloced) ;  /* 0x0000003000d87944 */ /* 0x028fea0003c00000 */
.L_x_73:
[----:B------:R-:W-:Y:S01]  /*3d80*/  NOP ;  /* 0x0000000000007918 */ /* 0x000fe20000000000 */
[----:B------:R-:W-:Y:S05]  /*3d90*/  EXIT ;  /* 0x000000000000794d */ /* 0x000fea0003800000 */
.L_x_55:
[----:B------:R-:W-:-:S09]  /*3da0*/  UISETP.NE.OR UP0, UPT, UR22, 0x3, !UP3 ;  /* 0x000000031600788c */ /* 0x000fd2000df05670 */
[----:B------:R-:W-:Y:S05]  /*3db0*/  BRA.U UP0, `(.L_x_74) ;  /* 0x0000000d00087547 */ /* 0x000fea000b800000 */
[----:B------:R-:W2:Y:S01]  /*3dc0*/  LDCU UR26, c[0x0][0x370] ;  /* 0x00006e00ff1a77ac */ /* 0x000ea20008000800 */
[----:B------:R-:W3:Y:S01]  /*3dd0*/  LDC.64 R16, c[0x0][0x348] ;  /* 0x0000d200ff107b82 */ /* 0x000ee20000000a00 */
[----:B------:R-:W-:Y:S02]  /*3de0*/  HFMA2 R13, -RZ, RZ, 0, 0 ;  /* 0x00000000ff0d7431 */ /* 0x000fe400000001ff */
[----:B------:R-:W-:Y:S01]  /*3df0*/  IMAD.MOV.U32 R15, RZ, RZ, 0x1 ;  /* 0x00000001ff0f7424 */ /* 0x000fe200078e00ff */
[----:B------:R-:W2:Y:S01]  /*3e00*/  LDCU.128 UR28, c[0x0][0xb10] ;  /* 0x00016200ff1c77ac */ /* 0x000ea20008000c00 */
[----:B------:R-:W-:Y:S01]  /*3e10*/  IMAD.MOV.U32 R14, RZ, RZ, RZ ;  /* 0x000000ffff0e7224 */ /* 0x000fe200078e00ff */
[----:B------:R-:W-:Y:S01]  /*3e20*/  MOV R7, 0x1000 ;  /* 0x0000100000077802 */ /* 0x000fe20000000f00 */
[----:B------:R-:W4:Y:S01]  /*3e30*/  LDCU UR25, c[0x0][0x374] ;  /* 0x00006e80ff1977ac */ /* 0x000f220008000800 */
[----:B------:R-:W1:Y:S01]  /*3e40*/  LDC.64 R2, c[0x0][0x888] ;  /* 0x00022200ff027b82 */ /* 0x000e620000000a00 */
[----:B------:R-:W4:Y:S01]  /*3e50*/  LDCU UR16, c[0x0][0xb0c] ;  /* 0x00016180ff1077ac */ /* 0x000f220008000800 */
[----:B------:R-:W3:Y:S06]  /*3e60*/  LDCU UR35, c[0x0][0xb20] ;  /* 0x00016400ff2377ac */ /* 0x000eec0008000800 */
[----:B------:R-:W1:Y:S01]  /*3e70*/  LDC.64 R4, c[0x0][0x890] ;  /* 0x00022400ff047b82 */ /* 0x000e620000000a00 */
[----:B------:R-:W3:Y:S01]  /*3e80*/  LDCU UR4, c[0x0][0xb30] ;  /* 0x00016600ff0477ac */ /* 0x000ee20008000800 */
[----:B------:R-:W-:Y:S01]  /*3e90*/  UMOV UR17, 0x400 ;  /* 0x0000040000117882 */ /* 0x000fe20000000000 */
[----:B--2---:R-:W-:-:S02]  /*3ea0*/  UIMAD.WIDE.U32 UR32, UR26, UR28, URZ ;  /* 0x0000001c1a2072a5 */ /* 0x004fc4000f8e00ff */
[----:B----4-:R-:W-:Y:S02]  /*3eb0*/  UIMAD.WIDE.U32 UR6, UR25, UR31, URZ ;  /* 0x0000001f190672a5 */ /* 0x010fe4000f8e00ff */
[----:B------:R-:W-:Y:S02]  /*3ec0*/  ULEA UR17, UR48, UR17, 0x18 ;  /* 0x0000001130117291 */ /* 0x000fe4000f8ec0ff */
[----:B------:R-:W-:Y:S02]  /*3ed0*/  UPLOP3.LUT UP3, UPT, UPT, UPT, UPT, 0x40, 0x4 ;  /* 0x000000000004789c */ /* 0x000fe40003f6e870 */
[----:B------:R-:W-:Y:S01]  /*3ee0*/  UIADD3 UR5, UPT, UPT, UR17, 0x40, URZ ;  /* 0x0000004011057890 */ /* 0x000fe2000fffe0ff */
[----:B------:R-:W-:Y:S01]  /*3ef0*/  UMOV UR32, UR33 ;  /* 0x0000002100207c82 */ /* 0x000fe20008000000 */
[----:B------:R-:W-:Y:S01]  /*3f00*/  UMOV UR27, UR7 ;  /* 0x00000007001b7c82 */ /* 0x000fe20008000000 */
[----:B------:R-:W-:Y:S02]  /*3f10*/  UISETP.GE.AND UP0, UPT, UR40, 0x1, UPT ;  /* 0x000000012800788c */ /* 0x000fe4000bf06270 */
[----:B------:R-:W-:Y:S01]  /*3f20*/  UISETP.NE.AND UP4, UPT, UR40, 0x1, UPT ;  /* 0x000000012800788c */ /* 0x000fe2000bf85270 */
[----:B------:R-:W2:Y:S01]  /*3f30*/  LDCU.64 UR14, c[0x0][0xb28] ;  /* 0x00016500ff0e77ac */ /* 0x000ea20008000a00 */
[----:B------:R-:W-:-:S02]  /*3f40*/  UISETP.NE.AND UP6, UPT, UR16, 0x1, UPT ;  /* 0x000000011000788c */ /* 0x000fc4000bfc5270 */
[----:B------:R-:W-:Y:S02]  /*3f50*/  UISETP.NE.AND UP5, UPT, UR30, 0x1, UPT ;  /* 0x000000011e00788c */ /* 0x000fe4000bfa5270 */
[----:B------:R-:W-:Y:S02]  /*3f60*/  UPRMT UR48, UR48, 0x654, UR5 ;  /* 0x0000065430307896 */ /* 0x000fe40008000005 */
[----:B------:R-:W-:Y:S02]  /*3f70*/  USHF.R.U32.HI UR32, URZ, UR29, UR32 ;  /* 0x0000001dff207299 */ /* 0x000fe40008011620 */
[----:B---3--:R-:W-:Y:S02]  /*3f80*/  USHF.R.U32.HI UR27, URZ, UR35, UR27 ;  /* 0x00000023ff1b7299 */ /* 0x008fe4000801161b */
[----:B------:R-:W-:-:S11]  /*3f90*/  UISETP.NE.AND UP2, UPT, UR4, 0x1, UPT ;  /* 0x000000010400788c */ /* 0x000fd6000bf45270 */
.L_x_82:
[C---:B------:R-:W-:Y:S02]  /*3fa0*/  LEA R12, R14.reuse, UR17, 0x3 ;  /* 0x000000110e0c7c11 */ /* 0x040fe4000f8e18ff */
[----:B------:R-:W-:Y:S02]  /*3fb0*/  SHF.L.U32 R0, R13, 0x1f, RZ ;  /* 0x0000001f0d007819 */ /* 0x000fe400000006ff */
[----:B------:R-:W-:Y:S02]  /*3fc0*/  LEA R8, R14, UR17, 0x4 ;  /* 0x000000110e087c11 */ /* 0x000fe4000f8e20ff */
[----:B---3--:R-:W3:Y:S02]  /*3fd0*/  SYNCS.PHASECHK.TRANS64.TRYWAIT P0, [R12+URZ+0x60], R0 ;  /* 0x000060000c0075a7 */ /* 0x008ee400080011ff */
[----:B---3--:R-:W-:Y:S05]  /*3fe0*/  @!P0 BRA `(.L_x_75) ;  /* 0x0000002c00a08947 */ /* 0x008fea0003800000 */
.L_x_129:
[----:B------:R-:W4:Y:S01]  /*3ff0*/  LDS.128 R8, [R8+0xf0] ;  /* 0x0000f00008087984 */ /* 0x000f220000000c00 */
[----:B------:R-:W-:Y:S01]  /*4000*/  UISETP.GE.AND UP0, UPT, UR40, 0x1, UPT ;  /* 0x000000012800788c */ /* 0x000fe2000bf06270 */
[----:B------:R-:W-:Y:S01]  /*4010*/  @!PT LDS RZ, [RZ] ;  /* 0x00000000fffff984 */ /* 0x000fe20000000800 */
[----:B------:R-:W-:Y:S01]  /*4020*/  @!PT LDS RZ, [RZ] ;  /* 0x00000000fffff984 */ /* 0x000fe20000000800 */
[----:B------:R-:W-:Y:S01]  /*4030*/  @!PT LDS RZ, [RZ] ;  /* 0x00000000fffff984 */ /* 0x000fe20000000800 */
[----:B------:R-:W-:Y:S01]  /*4040*/  @!PT LDS RZ, [RZ] ;  /* 0x00000000fffff984 */ /* 0x000fe20000000800 */
[----:B------:R1:W-:Y:S06]  /*4050*/  MEMBAR.ALL.CTA ;  /* 0x0000000000007992 */ /* 0x0003ec0000008000 */
[----:B-1----:R-:W1:Y:S01]  /*4060*/  FENCE.VIEW.ASYNC.S ;  /* 0x00000000000073c6 */ /* 0x002e620000000000 */
[----:B----4-:R-:W-:Y:S11]  /*4070*/  LOP3.LUT P0, RZ, R10, 0x1, RZ, 0xc0, !PT ;  /* 0x000000010aff7812 */ /* 0x010ff6000780c0ff */
[----:B------:R-:W-:Y:S02]  /*4080*/  @!UPT UIADD3 URZ, UPT, UPT, URZ, URZ, URZ ;  /* 0x000000fffffff290 */ /* 0x000fe4000fffe0ff */
[----:B-1----:R-:W-:Y:S01]  /*4090*/  VOTEU.ANY UP1, P0 ;  /* 0x0000000000ff7886 */ /* 0x002fe20000020100 */
[----:B------:R-:W-:Y:S11]  /*40a0*/  PLOP3.LUT P0, PT, PT, PT, UP1, 0x80, 0x8 ;  /* 0x000000000008781c */ /* 0x000ff60003f0f018 */
[----:B------:R-:W-:Y:S02]  /*40b0*/  @!UPT UIADD3 URZ, UPT, UPT, URZ, URZ, URZ ;  /* 0x000000fffffff290 */ /* 0x000fe4000fffe0ff */
[----:B---3--:R-:W-:Y:S02]  /*40c0*/  @P0 SHF.R.U32.HI R0, RZ, 0x10, R9 ;  /* 0x00000010ff000819 */ /* 0x008fe40000011609 */
[----:B------:R-:W-:Y:S02]  /*40d0*/  @P0 MOV R6, R8 ;  /* 0x0000000800060202 */ /* 0x000fe40000000f00 */
[----:B------:R-:W-:Y:S01]  /*40e0*/  @P0 R2UR UR4, R0 ;  /* 0x00000000000402ca */ /* 0x000fe200000e0000 */
[----:B------:R-:W-:Y:S01]  /*40f0*/  VIADD R0, R12, 0x70 ;  /* 0x000000700c007836 */ /* 0x000fe20000000000 */
[----:B------:R-:W-:Y:S02]  /*4100*/  @P0 LOP3.LUT R8, R9, 0xffff, RZ, 0xc0, !PT ;  /* 0x0000ffff09080812 */ /* 0x000fe400078ec0ff */
[----:B------:R-:W-:Y:S02]  /*4110*/  @P0 R2UR UR6, R6 ;  /* 0x00000000060602ca */ /* 0x000fe400000e0000 */
[----:B------:R-:W-:Y:S02]  /*4120*/  PRMT R0, RZ, 0x654, R0 ;  /* 0x00000654ff007816 */ /* 0x000fe40000000000 */
[----:B------:R-:W-:Y:S02]  /*4130*/  @P0 R2UR UR5, R8 ;  /* 0x00000000080502ca */ /* 0x000fe400000e0000 */
[----:B------:R1:W-:Y:S03]  /*4140*/  SYNCS.ARRIVE.TRANS64.RED.A1T0 RZ, [R0+URZ], RZ ;  /* 0x000000ff00ff79a7 */ /* 0x0003e600081004ff */
[----:B------:R-:W-:Y:S04]  /*4150*/  @UP1 UMOV UR24, UR4 ;  /* 0x0000000400181c82 */ /* 0x000fe80008000000 */
[----:B------:R-:W-:Y:S04]  /*4160*/  @UP1 UMOV UR13, UR6 ;  /* 0x00000006000d1c82 */ /* 0x000fe80008000000 */
[----:B------:R-:W-:Y:S01]  /*4170*/  @UP1 UMOV UR7, UR5 ;  /* 0x0000000500071c82 */ /* 0x000fe20008000000 */
[----:B------:R-:W-:Y:S05]  /*4180*/  BRA.U !UP0, `(.L_x_76) ;  /* 0x0000000108a47547 */ /* 0x000fea000b800000 */
[----:B------:R-:W-:Y:S02]  /*4190*/  UIMAD.WIDE.U32 UR10, UR7, UR31, URZ ;  /* 0x0000001f070a72a5 */ /* 0x000fe4000f8e00ff */
[----:B------:R-:W-:Y:S02]  /*41a0*/  UIMAD.WIDE.U32 UR18, UR13, UR28, URZ ;  /* 0x0000001c0d1272a5 */ /* 0x000fe4000f8e00ff */
[----:B------:R-:W-:Y:S02]  /*41b0*/  USEL UR4, UR25, UR27, !UP5 ;  /* 0x0000001b19047287 */ /* 0x000fe4000e800000 */
[----:B------:R-:W-:Y:S02]  /*41c0*/  USEL UR8, UR26, UR32, !UP6 ;  /* 0x000000201a087287 */ /* 0x000fe4000f000000 */
[----:B--2---:R-:W-:Y:S02]  /*41d0*/  UIMAD.WIDE.U32 UR20, UR4, UR14, URZ ;  /* 0x0000000e041472a5 */ /* 0x004fe4000f8e00ff */
[----:B------:R-:W-:Y:S01]  /*41e0*/  UIMAD.WIDE.U32 UR22, UR8, UR14, URZ ;  /* 0x0000000e081672a5 */ /* 0x000fe2000f8e00ff */
[----:B------:R-:W-:Y:S02]  /*41f0*/  UMOV UR5, UR11 ;  /* 0x0000000b00057c82 */ /* 0x000fe40008000000 */
[----:B------:R-:W-:Y:S03]  /*4200*/  USHF.R.U32.HI UR6, URZ, UR35, UR5 ;  /* 0x00000023ff067299 */ /* 0x000fe60008011605 */
[----:B------:R-:W-:Y:S01]  /*4210*/  UMOV UR5, UR19 ;  /* 0x0000001300057c82 */ /* 0x000fe20008000000 */
[----:B------:R-:W-:Y:S02]  /*4220*/  USEL UR6, UR7, UR6, !UP5 ;  /* 0x0000000607067287 */ /* 0x000fe4000e800000 */
[----:B------:R-:W-:Y:S02]  /*4230*/  USHF.R.U32.HI UR9, URZ, UR29, UR5 ;  /* 0x0000001dff097299 */ /* 0x000fe40008011605 */
[----:B------:R-:W-:Y:S01]  /*4240*/  UIMAD.WIDE.U32 UR10, UR6, UR14, URZ ;  /* 0x0000000e060a72a5 */ /* 0x000fe2000f8e00ff */
[----:B------:R-:W-:Y:S02]  /*4250*/  UMOV UR5, UR21 ;  /* 0x0000001500057c82 */ /* 0x000fe40008000000 */
[----:B------:R-:W-:Y:S03]  /*4260*/  @UP4 USHF.R.U32.HI UR4, URZ, UR15, UR5 ;  /* 0x0000000fff044299 */ /* 0x000fe60008011605 */
[----:B------:R-:W-:Y:S01]  /*4270*/  UMOV UR5, UR23 ;  /* 0x0000001700057c82 */ /* 0x000fe20008000000 */
[----:B------:R-:W-:Y:S02]  /*4280*/  UIMAD UR4, UR40, UR4, URZ ;  /* 0x00000004280472a4 */ /* 0x000fe4000f8e02ff */
[----:B------:R-:W-:Y:S02]  /*4290*/  @UP4 USHF.R.U32.HI UR8, URZ, UR15, UR5 ;  /* 0x0000000fff084299 */ /* 0x000fe40008011605 */
[----:B------:R-:W-:Y:S02]  /*42a0*/  USEL UR5, UR13, UR9, !UP6 ;  /* 0x000000090d057287 */ /* 0x000fe4000f000000 */
[----:B------:R-:W-:Y:S02]  /*42b0*/  UIMAD UR9, UR40, UR8, URZ ;  /* 0x00000008280972a4 */ /* 0x000fe4000f8e02ff */
[----:B------:R-:W-:Y:S03]  /*42c0*/  UISETP.GE.AND UP0, UPT, UR6, UR4, UPT ;  /* 0x000000040600728c */ /* 0x000fe6000bf06270 */
[----:B------:R-:W-:Y:S01]  /*42d0*/  UMOV UR4, UR11 ;  /* 0x0000000b00047c82 */ /* 0x000fe20008000000 */
[----:B------:R-:W-:Y:S02]  /*42e0*/  UISETP.GE.OR UP0, UPT, UR5, UR9, UP0 ;  /* 0x000000090500728c */ /* 0x000fe40008706670 */
[----:B------:R-:W-:Y:S02]  /*42f0*/  USHF.R.U32.HI UR4, URZ, UR15, UR4 ;  /* 0x0000000fff047299 */ /* 0x000fe40008011604 */
[----:B------:R-:W-:Y:S02]  /*4300*/  UIMAD.WIDE.U32 UR10, UR5, UR14, URZ ;  /* 0x0000000e050a72a5 */ /* 0x000fe4000f8e00ff */
[----:B------:R-:W-:Y:S04]  /*4310*/  USEL UR12, UR6, UR4, !UP4 ;  /* 0x00000004060c7287 */ /* 0x000fe8000e000000 */
[----:B------:R-:W-:Y:S01]  /*4320*/  UIADD3 UR9, UPT, UPT, -UR12, URZ, URZ ;  /* 0x000000ff0c097290 */ /* 0x000fe2000fffe1ff */
[----:B------:R-:W-:Y:S02]  /*4330*/  @!UP0 UMOV UR4, UR11 ;  /* 0x0000000b00048c82 */ /* 0x000fe40008000000 */
[----:B------:R-:W-:Y:S02]  /*4340*/  @!UP0 USHF.R.U32.HI UR4, URZ, UR15, UR4 ;  /* 0x0000000fff048299 */ /* 0x000fe40008011604 */
[----:B------:R-:W-:Y:S02]  /*4350*/  UIMAD UR9, UR40, UR9, UR6 ;  /* 0x00000009280972a4 */ /* 0x000fe4000f8e0206 */
[----:B------:R-:W-:Y:S04]  /*4360*/  @!UP0 USEL UR4, UR5, UR4, !UP4 ;  /* 0x0000000405048287 */ /* 0x000fe8000e000000 */
[----:B------:R-:W-:Y:S02]  /*4370*/  @!UP0 UIMAD UR9, UR8, UR9, UR4 ;  /* 0x00000009080982a4 */ /* 0x000fe4000f8e0204 */
[----:B------:R-:W-:Y:S02]  /*4380*/  @!UP0 UIADD3 UR10, UPT, UPT, UR12, -UR4, URZ ;  /* 0x800000040c0a8290 */ /* 0x000fe4000fffe0ff */
[----:B------:R-:W-:Y:S02]  /*4390*/  UIADD3 UR4, UPT, UPT, -UR5, URZ, URZ ;  /* 0x000000ff05047290 */ /* 0x000fe4000fffe1ff */
[----:B------:R-:W-:Y:S02]  /*43a0*/  UIADD3 UR8, UPT, UPT, -UR6, URZ, URZ ;  /* 0x000000ff06087290 */ /* 0x000fe4000fffe1ff */
[----:B------:R-:W-:Y:S02]  /*43b0*/  @!UP0 UIMAD UR6, UR10, UR40, UR5 ;  /* 0x000000280a0682a4 */ /* 0x000fe4000f8e0205 */
[----:B------:R-:W-:Y:S02]  /*43c0*/  UIMAD UR13, UR16, UR4, UR13 ;  /* 0x00000004100d72a4 */ /* 0x000fe4000f8e020d */
[----:B------:R-:W-:Y:S01]  /*43d0*/  UIMAD UR7, UR30, UR8, UR7 ;  /* 0x000000081e0772a4 */ /* 0x000fe2000f8e0207 */
[----:B------:R-:W-:Y:S02]  /*43e0*/  @!UP0 UMOV UR5, UR9 ;  /* 0x0000000900058c82 */ /* 0x000fe40008000000 */
[----:B------:R-:W-:Y:S02]  /*43f0*/  UIMAD UR13, UR5, UR16, UR13 ;  /* 0x00000010050d72a4 */ /* 0x000fe4000f8e020d */
[----:B------:R-:W-:Y:S11]  /*4400*/  UIMAD UR7, UR6, UR30, UR7 ;  /* 0x0000001e060772a4 */ /* 0x000ff6000f8e0207 */
[----:B------:R-:W-:Y:S01]  /*4410*/  @!UPT UIADD3 URZ, UPT, UPT, URZ, URZ, URZ ;  /* 0x000000fffffff290 */ /* 0x000fe2000fffe0ff */
.L_x_76:
[----:B------:R-:W3:Y:S01]  /*4420*/  @!UP2 LDCU.128 UR20, c[0x0][0xb10] ;  /* 0x00016200ff14a7ac */ /* 0x000ee20008000c00 */
[C---:B------:R-:W-:Y:S02]  /*4430*/  ISETP.NE.U32.AND P1, PT, R4.reuse, RZ, PT ;  /* 0x000000ff0400720c */ /* 0x040fe40003f25070 */
[----:B------:R-:W-:Y:S02]  /*4440*/  ISETP.NE.U32.AND P0, PT, R4, RZ, PT ;  /* 0x000000ff0400720c */ /* 0x000fe40003f05070 */
[C---:B------:R-:W-:Y:S02]  /*4450*/  ISETP.NE.AND.EX P1, PT, R5.reuse, RZ, PT, P1 ;  /* 0x000000ff0500720c */ /* 0x040fe40003f25310 */
[----:B------:R-:W-:Y:S01]  /*4460*/  ISETP.NE.AND.EX P0, PT, R5, RZ, PT, P0 ;  /* 0x000000ff0500720c */ /* 0x000fe20003f05300 */
[----:B------:R-:W4:Y:S01]  /*4470*/  @!UP2 LDCU UR5, c[0x0][0xb0c] ;  /* 0x00016180ff05a7ac */ /* 0x000f220008000800 */
[----:B------:R-:W-:Y:S01]  /*4480*/  SHF.L.U32 R6, R15, 0x1f, RZ ;  /* 0x0000001f0f067819 */ /* 0x000fe200000006ff */
[----:B---3--:R-:W-:Y:S07]  /*4490*/  UIMAD.WIDE.U32 UR8, UR13, UR20, URZ ;  /* 0x000000140d0872a5 */ /* 0x008fee000f8e00ff */
[----:B------:R-:W-:Y:S01]  /*44a0*/  @!UP2 UMOV UR4, UR9 ;  /* 0x000000090004ac82 */ /* 0x000fe20008000000 */
[----:B----4-:R-:W-:Y:S02]  /*44b0*/  @!UP2 UISETP.NE.AND UP0, UPT, UR5, 0x1, UPT ;  /* 0x000000010500a88c */ /* 0x010fe4000bf05270 */
[----:B------:R-:W-:Y:S02]  /*44c0*/  @!UP2 USHF.R.U32.HI UR4, URZ, UR21, UR4 ;  /* 0x00000015ff04a299 */ /* 0x000fe40008011604 */
[----:B------:R-:W-:Y:S02]  /*44d0*/  UIMAD.WIDE.U32 UR8, UR7, UR23, URZ ;  /* 0x00000017070872a5 */ /* 0x000fe4000f8e00ff */
[----:B------:R-:W-:Y:S02]  /*44e0*/  @!UP2 USEL UR10, UR13, UR4, !UP0 ;  /* 0x000000040d0aa287 */ /* 0x000fe4000c000000 */
[----:B------:R-:W-:Y:S03]  /*44f0*/  @!UP2 UISETP.NE.AND UP0, UPT, UR22, 0x1, UPT ;  /* 0x000000011600a88c */ /* 0x000fe6000bf05270 */
[----:B------:R-:W-:Y:S02]  /*4500*/  @!UP2 UMOV UR6, UR9 ;  /* 0x000000090006ac82 */ /* 0x000fe40008000000 */
[----:B------:R-:W3:Y:S02]  /*4510*/  @!UP2 LDCU UR4, c[0x0][0xb20] ;  /* 0x00016400ff04a7ac */ /* 0x000ee40008000800 */
[----:B---3--:R-:W-:Y:S04]  /*4520*/  @!UP2 USHF.R.U32.HI UR6, URZ, UR4, UR6 ;  /* 0x00000004ff06a299 */ /* 0x008fe80008011606 */
[----:B------:R-:W-:Y:S04]  /*4530*/  @!UP2 USEL UR6, UR7, UR6, !UP0 ;  /* 0x000000060706a287 */ /* 0x000fe8000c000000 */
[----:B------:R-:W-:Y:S02]  /*4540*/  @!UP2 UIADD3 UR4, UPT, UPT, -UR10, UR6, URZ ;  /* 0x000000060a04a290 */ /* 0x000fe4000fffe1ff */
[----:B------:R-:W-:Y:S02]  /*4550*/  @!UP2 UIADD3 UR6, UPT, UPT, UR10, -UR6, URZ ;  /* 0x800000060a06a290 */ /* 0x000fe4000fffe0ff */
[----:B------:R-:W-:Y:S02]  /*4560*/  @!UP2 UIMAD UR13, UR4, UR5, UR13 ;  /* 0x00000005040da2a4 */ /* 0x000fe4000f8e020d */
[----:B------:R-:W-:Y:S01]  /*4570*/  @!UP2 UIMAD UR7, UR6, UR22, UR7 ;  /* 0x000000160607a2a4 */ /* 0x000fe2000f8e0207 */
[----:B------:R-:W-:Y:S11]  /*4580*/  BRA.U UP3, `(.L_x_77) ;  /* 0x0000000103107547 */ /* 0x000ff6000b800000 */
[----:B------:R-:W-:Y:S04]  /*4590*/  MOV R8, UR34 ;  /* 0x0000002200087c02 */ /* 0x000fe80008000f00 */
[----:B------:R-:W-:Y:S04]  /*45a0*/  SHF.L.U32 R8, R8, 0x1f, RZ ;  /* 0x0000001f08087819 */ /* 0x000fe800000006ff */
[----:B------:R-:W3:Y:S02]  /*45b0*/  SYNCS.PHASECHK.TRANS64.TRYWAIT P2, [UR17+0x58], R8 ;  /* 0x00005808ff0075a7 */ /* 0x000ee40008041111 */
[----:B---3--:R-:W-:Y:S05]  /*45c0*/  @!P2 BRA `(.L_x_78) ;  /* 0x00000028003ca947 */ /* 0x008fea0003800000 */
.L_x_77:
[----:B------:R-:W-:Y:S05]  /*45d0*/  @!P1 BRA `(.L_x_79) ;  /* 0x0000000000309947 */ /* 0x000fea0003800000 */
[----:B------:R-:W-:Y:S01]  /*45e0*/  ISETP.NE.U32.AND P1, PT, R2, RZ, PT ;  /* 0x000000ff0200720c */ /* 0x000fe20003f25070 */
[----:B------:R-:W3:Y:S01]  /*45f0*/  LDCU.64 UR4, c[0x0][0x358] ;  /* 0x00006b00ff0477ac */ /* 0x000ee20008000a00 */
[----:B------:R-:W-:Y:S02]  /*4600*/  IMAD.MOV.U32 R79, RZ, RZ, 0x1 ;  /* 0x00000001ff4f7424 */ /* 0x000fe400078e00ff */
[----:B------:R-:W-:Y:S11]  /*4610*/  ISETP.NE.AND.EX P1, PT, R3, RZ, PT, P1 ;  /* 0x000000ff0300720c */ /* 0x000ff60003f25310 */
[----:B------:R-:W-:Y:S02]  /*4620*/  @!UPT UIADD3 URZ, UPT, UPT, URZ, URZ, URZ ;  /* 0x000000fffffff290 */ /* 0x000fe4000fffe0ff */
[----:B-1----:R-:W1:Y:S01]  /*4630*/  @P1 LDC.64 R8, c[0x0][0x888] ;  /* 0x00022200ff081b82 */ /* 0x002e620000000a00 */
[----:B------:R-:W-:Y:S04]  /*4640*/  @P1 IMAD R0, R4, UR36, RZ ;  /* 0x0000002404001c24 */ /* 0x000fe8000f8e02ff */
[----:B-1----:R-:W-:Y:S04]  /*4650*/  @P1 IMAD.WIDE R8, R0, 0x4, R8 ;  /* 0x0000000400081825 */ /* 0x002fe800078e0208 */
[----:B------:R-:W-:Y:S01]  /*4660*/  HFMA2 R0, -RZ, RZ, 0, 5.9604644775390625e-08 ;  /* 0x00000001ff007431 */ /* 0x000fe200000001ff */
[----:B---3-5:R3:W5:Y:S04]  /*4670*/  @P1 LDG.E R39, desc[UR4][R8.64] ;  /* 0x0000000408271981 */ /* 0x028768000c1e1900 */
[----:B------:R-:W-:Y:S01]  /*4680*/  @!P1 PRMT R79, R0, 0x7610, R79 ;  /* 0x00007610004f9816 */ /* 0x000fe2000000004f */
[----:B---3--:R-:W4:Y:S06]  /*4690*/  @!P1 LDC R39, c[0x0][0x880] ;  /* 0x00022000ff279b82 */ /* 0x008f2c0000000800 */
.L_x_79:
[----:B----45:R-:W-:Y:S01]  /*46a0*/  @!P0 FSETP.EQ.AND P1, PT, R39, RZ, PT ;  /* 0x000000ff2700820b */ /* 0x030fe20003f22000 */
[----:B------:R-:W-:Y:S01]  /*46b0*/  @!UPT UIADD3 URZ, UPT, UPT, URZ, URZ, URZ ;  /* 0x000000fffffff290 */ /* 0x000fe2000fffe0ff */
[----:B------:R-:W-:Y:S11]  /*46c0*/  @!P0 BRA `(.L_x_80) ;  /* 0x0000000000188947 */ /* 0x000ff60003800000 */
[----:B------:R-:W-:Y:S02]  /*46d0*/  LOP3.LUT P0, RZ, R79, 0xff, RZ, 0xc0, !PT ;  /* 0x000000ff4fff7812 */ /* 0x000fe4000780c0ff */
[----:B------:R-:W-:Y:S04]  /*46e0*/  ISETP.NE.U32.AND P1, PT, R2, RZ, PT ;  /* 0x000000ff0200720c */ /* 0x000fe80003f25070 */
[----:B------:R-:W-:Y:S04]  /*46f0*/  ISETP.NE.AND.EX P1, PT, R3, RZ, PT, P1 ;  /* 0x000000ff0300720c */ /* 0x000fe80003f25310 */
[----:B------:R-:W-:Y:S03]  /*4700*/  PLOP3.LUT P1, PT, P1, PT, PT, 0x8, 0x80 ;  /* 0x000000000080781c */ /* 0x000fe60000f2e170 */
[----:B------:R-:W-:Y:S11]  /*4710*/  @P0 FSETP.EQ.AND P1, PT, R39, RZ, PT ;  /* 0x000000ff2700020b */ /* 0x000ff60003f22000 */
[----:B------:R-:W-:Y:S02]  /*4720*/  @!UPT UIADD3 URZ, UPT, UPT, URZ, URZ, URZ ;  /* 0x000000fffffff290 */ /* 0x000fe4000fffe0ff */
.L_x_80:
[----:B------:R-:W3:Y:S01]  /*4730*/  SYNCS.PHASECHK.TRANS64.TRYWAIT P0, [UR17+0x48], R6 ;  /* 0x00004806ff0075a7 */ /* 0x000ee20008001111 */
[----:B------:R-:W-:Y:S02]  /*4740*/  ELECT P2, URZ, PT ;  /* 0x0000000000ff782f */ /* 0x000fe40003840000 */
[----:B------:R-:W-:Y:S01]  /*4750*/  IADD3 R14, PT, PT, R14, 0x1, RZ ;  /* 0x000000010e0e7810 */ /* 0x000fe20007ffe0ff */
[----:B---3--:R-:W-:Y:S10]  /*4760*/  @!P0 BRA `(.L_x_81) ;  /* 0x0000002400ec8947 */ /* 0x008ff40003800000 */
.L_x_132:
[----:B------:R-:W-:Y:S01]  /*4770*/  PLOP3.LUT P1, PT, P1, P2, PT, 0xf2, 0x2f ;  /* 0x00000000002f781c */ /* 0x000fe20000f25e72 */
[----:B------:R-:W-:Y:S01]  /*4780*/  UMOV UR18, 0x0 ;  /* 0x0000000000127882 */ /* 0x000fe20000000000 */
[----:B------:R-:W-:Y:S01]  /*4790*/  UMOV UR19, 0x10000000 ;  /* 0x1000000000137882 */ /* 0x000fe20000000000 */
[----:B------:R-:W-:Y:S01]  /*47a0*/  UMOV UR12, UR36 ;  /* 0x00000024000c7c82 */ /* 0x000fe20008000000 */
[----:B------:R-:W-:Y:S01]  /*47b0*/  LOP3.LUT R15, R15, 0x1, RZ, 0x3c, !PT ;  /* 0x000000010f0f7812 */ /* 0x000fe200078e3cff */
[----:B------:R-:W-:Y:S01]  /*47c0*/  UPLOP3.LUT UP3, UPT, UPT, UPT, UPT, 0x80, 0x8 ;  /* 0x000000000008789c */ /* 0x000fe20003f6f070 */
[----:B------:R-:W-:Y:S07]  /*47d0*/  UMOV UR36, UR24 ;  /* 0x0000001800247c82 */ /* 0x000fee0008000000 */
[----:B-1----:R-:W-:Y:S01]  /*47e0*/  @!P1 IADD3 R6, P0, PT, R16, 0x580, RZ ;  /* 0x0000058010069810 */ /* 0x002fe20007f1e0ff */
[----:B------:R-:W-:Y:S03]  /*47f0*/  VOTEU.ALL UP0, P1 ;  /* 0x0000000000ff7886 */ /* 0x000fe60000800000 */
[----:B------:R-:W-:Y:S01]  /*4800*/  @!P1 R2UR UR5, R6 ;  /* 0x00000000060592ca */ /* 0x000fe200000e0000 */
[----:B------:R-:W-:Y:S01]  /*4810*/  @!P1 IMAD.X R0, RZ, RZ, R17, P0 ;  /* 0x000000ffff009224 */ /* 0x000fe200000e0611 */
[----:B------:R-:W-:Y:S01]  /*4820*/  @!UP0 USHF.L.U32 UR10, UR45, 0x6, URZ ;  /* 0x000000062d0a8899 */ /* 0x000fe200080006ff */
[----:B------:R-:W-:Y:S01]  /*4830*/  ISETP.NE.AND P0, PT, R14, 0x2, PT ;  /* 0x000000020e00780c */ /* 0x000fe20003f05270 */
[----:B------:R-:W-:Y:S02]  /*4840*/  @!UP0 USHF.L.U32 UR11, UR46, 0x6, URZ ;  /* 0x000000062e0b8899 */ /* 0x000fe400080006ff */
[----:B------:R-:W-:Y:S01]  /*4850*/  @!P1 R2UR UR4, R0 ;  /* 0x00000000000492ca */ /* 0x000fe200000e0000 */
[----:B------:R-:W-:Y:S01]  /*4860*/  @!UP0 UIADD3 UR8, UPT, UPT, UR17, 0x200, URZ ;  /* 0x0000020011088890 */ /* 0x000fe2000fffe0ff */
[----:B------:R-:W-:Y:S01]  /*4870*/  SEL R0, RZ, 0x1, P0 ;  /* 0x00000001ff007807 */ /* 0x000fe20000000000 */
[----:B------:R-:W-:Y:S01]  /*4880*/  @!UP0 UIADD3 UR9, UPT, UPT, UR17, 0x40, URZ ;  /* 0x0000004011098890 */ /* 0x000fe2000fffe0ff */
[----:B------:R-:W-:Y:S01]  /*4890*/  SEL R14, R14, RZ, P0 ;  /* 0x000000ff0e0e7207 */ /* 0x000fe20000000000 */
[----:B------:R-:W-:Y:S01]  /*48a0*/  VOTEU.ALL UP0, P1 ;  /* 0x0000000000ff7886 */ /* 0x000fe20000800000 */
[----:B------:R-:W-:Y:S01]  /*48b0*/  LOP3.LUT R13, R13, R0, RZ, 0x3c, !PT ;  /* 0x000000000d0d7212 */ /* 0x000fe200078e3cff */
[----:B------:R-:W-:Y:S01]  /*48c0*/  IMAD.U32 R8, RZ, RZ, UR5 ;  /* 0x00000005ff087e24 */ /* 0x000fe2000f8e00ff */
[----:B------:R-:W-:Y:S02]  /*48d0*/  UIADD3 UR45, UPT, UPT, UR7, UR60, URZ ;  /* 0x0000003c072d7290 */ /* 0x000fe4000fffe0ff */
[----:B------:R-:W-:Y:S03]  /*48e0*/  UIADD3 UR46, UPT, UPT, UR13, UR57, URZ ;  /* 0x000000390d2e7290 */ /* 0x000fe6000fffe0ff */
[----:B------:R-:W-:Y:S01]  /*48f0*/  IMAD.U32 R9, RZ, RZ, UR4 ;  /* 0x00000004ff097e24 */ /* 0x000fe2000f8e00ff */
[----:B------:R-:W-:Y:S04]  /*4900*/  @!P1 R2UR UR4, R8 ;  /* 0x00000000080492ca */ /* 0x000fe800000e0000 */
[----:B------:R-:W-:Y:S11]  /*4910*/  @!P1 R2UR UR5, R9 ;  /* 0x00000000090592ca */ /* 0x000ff600000e0000 */
[----:B------:R-:W-:Y:S02]  /*4920*/  @!UPT UIADD3 URZ, UPT, UPT, URZ, URZ, URZ ;  /* 0x000000fffffff290 */ /* 0x000fe4000fffe0ff */
[----:B------:R3:W-:Y:S01]  /*4930*/  @!UP0 UTMALDG.3D [UR8], [UR4], desc[UR18] ;  /* 0x00001208040085b4 */ /* 0x0007e20008011000 */
[----:B------:R3:W-:Y:S01]  /*4940*/  @!P1 SYNCS.ARRIVE.TRANS64.RED.A0TR RZ, [UR17+0x40], R7 ;  /* 0x00004007ffff99a7 */ /* 0x0007e20008300411 */
[----:B------:R-:W-:Y:S01]  /*4950*/  SYNCS.ARRIVE.TRANS64.RED.A1T0 RZ, [UR48], RZ ;  /* 0x000000ffffff79a7 */ /* 0x000fe20008100430 */
[----:B------:R-:W-:Y:S05]  /*4960*/  BRA.U UP1, `(.L_x_82) ;  /* 0xfffffff5018c7547 */ /* 0x000fea000b83ffff */
[----:B------:R-:W-:Y:S07]  /*4970*/  MOV R0, UR17 ;  /* 0x0000001100007c02 */ /* 0x000fee0008000f00 */
.L_x_83:
[----:B-1----:R-:W-:-:S04]  /*4980*/  SHF.L.U32 R2, R15, 0x1f, RZ ;  /* 0x0000001f0f027819 */ /* 0x002fc800000006ff */
[----:B------:R1:W4:Y:S03]  /*4990*/  SYNCS.PHASECHK.TRANS64.TRYWAIT P0, [R0+URZ+0x48], R2 ;  /* 0x00004802000075a7 */ /* 0x00032600080011ff */
[----:B----4-:R-:W-:Y:S05]  /*49a0*/  @!P0 NANOSLEEP.SYNCS 0x989680 ;  /* 0x009896800000895d */ /* 0x010fea0003900000 */
[----:B------:R-:W4:Y:S02]  /*49b0*/  @!P0 SYNCS.PHASECHK.TRANS64 P0, [R0+URZ+0x48], R2 ;  /* 0x00004802000085a7 */ /* 0x000f2400080010ff */
[----:B--234-:R-:W-:Y:S05]  /*49c0*/  @P0 EXIT ;  /* 0x000000000000094d */ /* 0x01cfea0003800000 */
[----:B------:R-:W-:Y:S05]  /*49d0*/  BRA `(.L_x_83) ;  /* 0xfffffffc00e87947 */ /* 0x000fea000383ffff */
.L_x_74:
[----:B------:R-:W-:-:S06]  /*49e0*/  UISETP.GE.AND UP0, UPT, UR22, 0x4, UPT ;  /* 0x000000041600788c */ /* 0x000fcc000bf06270 */
[----:B------:R-:W-:-:S13]  /*49f0*/  PLOP3.LUT P0, PT, PT, PT, UP0, 0x80, 0x8 ;  /* 0x000000000008781c */ /* 0x000fda0003f0f008 */
[----:B-1----:R-:W-:Y:S05]  /*4a00*/  @!P0 EXIT ;  /* 0x000000000000894d */ /* 0x002fea0003800000 */
[----:B------:R-:W-:Y:S01]  /*4a10*/  BAR.SYNC.DEFER_BLOCKING 0x6, 0xa0 ;  /* 0x0182800000007b1d */ /* 0x000fe20000010000 */
[C---:B------:R-:W-:Y:S02]  /*4a20*/  IMAD.SHL.U32 R7, R76.reuse, 0x40, RZ ;  /* 0x000000404c077824 */ /* 0x040fe400078e00ff */
[----:B------:R-:W-:Y:S02]  /*4a30*/  HFMA2 R81, -RZ, RZ, 0, 0 ;  /* 0x00000000ff517431 */ /* 0x000fe400000001ff */
[C---:B------:R-:W-:Y:S01]  /*4a40*/  IMAD.SHL.U32 R4, R76.reuse, 0x20, RZ ;  /* 0x000000204c047824 */ /* 0x040fe200078e00ff */
[----:B------:R-:W-:Y:S01]  /*4a50*/  CS2R R82, SRZ ;  /* 0x0000000000527805 */ /* 0x000fe2000001ff00 */
[----:B------:R-:W-:Y:S01]  /*4a60*/  IMAD.SHL.U32 R6, R76, 0x2, RZ ;  /* 0x000000024c067824 */ /* 0x000fe200078e00ff */
[----:B------:R-:W-:Y:S01]  /*4a70*/  UMOV UR44, 0x400 ;  /* 0x00000400002c7882 */ /* 0x000fe20000000000 */
[----:B------:R-:W-:Y:S01]  /*4a80*/  LOP3.LUT R5, R7, 0x180, RZ, 0xc0, !PT ;  /* 0x0000018007057812 */ /* 0x000fe200078ec0ff */
[----:B------:R-:W-:Y:S01]  /*4a90*/  ULEA UR44, UR48, UR44, 0x18 ;  /* 0x0000002c302c7291 */ /* 0x000fe2000f8ec0ff */
[----:B------:R-:W-:Y:S01]  /*4aa0*/  LOP3.LUT R4, R4, 0xc00, RZ, 0xc0, !PT ;  /* 0x00000c0004047812 */ /* 0x000fe200078ec0ff */
[----:B------:R-:W1:Y:S01]  /*4ab0*/  LDC.64 R72, c[0x0][0x888] ;  /* 0x00022200ff487b82 */ /* 0x000e620000000a00 */
[----:B------:R-:W-:Y:S01]  /*4ac0*/  LOP3.LUT R6, R5, 0x20, R6, 0xf8, !PT ;  /* 0x0000002005067812 */ /* 0x000fe200078ef806 */
[----:B------:R-:W-:Y:S01]  /*4ad0*/  IMAD.SHL.U32 R5, R76, 0x8, RZ ;  /* 0x000000084c057824 */ /* 0x000fe200078e00ff */
[----:B------:R-:W-:Y:S01]  /*4ae0*/  LOP3.LUT R4, R4, 0x40, R7, 0xf8, !PT ;  /* 0x0000004004047812 */ /* 0x000fe200078ef807 */
[----:B------:R-:W-:Y:S01]  /*4af0*/  IMAD.U32 R37, R76, 0x10000, RZ ;  /* 0x000100004c257824 */ /* 0x000fe200078e00ff */
[----:B------:R-:W-:Y:S01]  /*4b00*/  UIADD3 UR4, UPT, UPT, UR44, 0x1200, URZ ;  /* 0x000012002c047890 */ /* 0x000fe2000fffe0ff */
[----:B------:R-:W-:Y:S01]  /*4b10*/  IMAD.MOV.U32 R36, RZ, RZ, RZ ;  /* 0x000000ffff247224 */ /* 0x000fe200078e00ff */
[----:B------:R-:W-:Y:S01]  /*4b20*/  LOP3.LUT R5, R6, 0x30, R5, 0x78, !PT ;  /* 0x0000003006057812 */ /* 0x000fe200078e7805 */
[----:B------:R-:W2:Y:S01]  /*4b30*/  LDC.64 R74, c[0x0][0x890] ;  /* 0x00022400ff4a7b82 */ /* 0x000ea20000000a00 */
[----:B------:R-:W-:Y:S01]  /*4b40*/  LOP3.LUT R4, R4, 0x200, R7, 0xf8, !PT ;  /* 0x0000020004047812 */ /* 0x000fe200078ef807 */
[----:B------:R-:W-:Y:S01]  /*4b50*/  IMAD.MOV.U32 R84, RZ, RZ, RZ ;  /* 0x000000ffff547224 */ /* 0x000fe200078e00ff */
[----:B------:R-:W-:Y:S01]  /*4b60*/  LOP3.LUT R37, R37, 0x600000, RZ, 0xc0, !PT ;  /* 0x0060000025257812 */ /* 0x000fe200078ec0ff */
[----:B------:R-:W-:Y:S01]  /*4b70*/  IMAD.U32 R85, RZ, RZ, UR4 ;  /* 0x00000004ff557e24 */ /* 0x000fe2000f8e00ff */
[----:B------:R-:W-:Y:S01]  /*4b80*/  LOP3.LUT R78, R4, R5, RZ, 0xfc, !PT ;  /* 0x00000005044e7212 */ /* 0x000fe200078efcff */
[----:B------:R-:W3:Y:S01]  /*4b90*/  LDS R0, [UR44+0x110] ;  /* 0x0001102cff007984 */ /* 0x000ee20008000800 */
[----:B------:R-:W-:Y:S01]  /*4ba0*/  IMAD.SHL.U32 R4, R76, 0x10, RZ ;  /* 0x000000104c047824 */ /* 0x000fe200078e00ff */
[----:B------:R-:W4:Y:S01]  /*4bb0*/  LDC.64 R70, c[0x0][0x8b0] ;  /* 0x00022c00ff467b82 */ /* 0x000f220000000a00 */
[----:B------:R-:W-:Y:S01]  /*4bc0*/  IADD3 R77, PT, PT, R78, UR44, RZ ;  /* 0x0000002c4e4d7c10 */ /* 0x000fe2000fffe0ff */
[----:B------:R-:W1:Y:S02]  /*4bd0*/  LDCU UR50, c[0x0][0x370] ;  /* 0x00006e00ff3277ac */ /* 0x000e640008000800 */
[----:B------:R-:W-:Y:S01]  /*4be0*/  LOP3.LUT R4, R4, 0x20, RZ, 0xc0, !PT ;  /* 0x0000002004047812 */ /* 0x000fe200078ec0ff */
[----:B------:R-:W1:Y:S03]  /*4bf0*/  LDCU.64 UR62, c[0x0][0x348] ;  /* 0x00006900ff3e77ac */ /* 0x000e660008000a00 */
[----:B------:R-:W1:Y:S01]  /*4c00*/  LDC.64 R68, c[0x0][0x8a8] ;  /* 0x00022a00ff447b82 */ /* 0x000e620000000a00 */
[----:B------:R-:W-:Y:S01]  /*4c10*/  IADD3 R77, PT, PT, -R4, 0x200, R77 ;  /* 0x00000200044d7810 */ /* 0x000fe20007ffe14d */
[----:B------:R-:W1:Y:S01]  /*4c20*/  LDCU UR41, c[0x0][0xb0c] ;  /* 0x00016180ff2977ac */ /* 0x000e620008000800 */
[----:B------:R-:W1:Y:S01]  /*4c30*/  LDCU UR39, c[0x0][0xb30] ;  /* 0x00016600ff2777ac */ /* 0x000e620008000800 */
[----:B------:R-:W1:Y:S01]  /*4c40*/  LDCU.64 UR58, c[0x0][0x888] ;  /* 0x00011100ff3a77ac */ /* 0x000e620008000a00 */
[----:B------:R-:W1:Y:S01]  /*4c50*/  LDCU.64 UR42, c[0x0][0xb28] ;  /* 0x00016500ff2a77ac */ /* 0x000e620008000a00 */
[----:B------:R-:W1:Y:S01]  /*4c60*/  LDCU.128 UR52, c[0x0][0xb10] ;  /* 0x00016200ff3477ac */ /* 0x000e620008000c00 */
[----:B------:R-:W1:Y:S01]  /*4c70*/  LDCU UR49, c[0x0][0x374] ;  /* 0x00006e80ff3177ac */ /* 0x000e620008000800 */
[----:B------:R-:W-:Y:S01]  /*4c80*/  UIADD3 UR56, UPT, UPT, UR44, 0x200, URZ ;  /* 0x000002002c387890 */ /* 0x000fe2000fffe0ff */
[----:B---3--:R-:W-:-:S11]  /*4c90*/  IMAD.IADD R37, R0, 0x1, R37 ;  /* 0x0000000100257824 */ /* 0x008fd600078e0225 */
.L_x_101:
[----:B------:R-:W-:Y:S02]  /*4ca0*/  LEA R3, R81, UR44, 0x3 ;  /* 0x0000002c51037c11 */ /* 0x000fe4000f8e18ff */
[----:B------:R-:W-:Y:S02]  /*4cb0*/  SHF.L.U32 R0, R83, 0x1f, RZ ;  /* 0x0000001f53007819 */ /* 0x000fe400000006ff */
[----:B-1----:R-:W-:Y:S02]  /*4cc0*/  LEA R4, R81, UR44, 0x4 ;  /* 0x0000002c51047c11 */ /* 0x002fe4000f8e20ff */
[----:B------:R-:W3:Y:S02]  /*4cd0*/  SYNCS.PHASECHK.TRANS64.TRYWAIT P0, [R3+URZ+0x60], R0 ;  /* 0x00006000030075a7 */ /* 0x000ee400080011ff */
[----:B--23--:R-:W-:Y:S05]  /*4ce0*/  @!P0 BRA `(.L_x_84) ;  /* 0x0000002000a48947 */ /* 0x00cfea0003800000 */
.L_x_133:
[----:B------:R-:W1:Y:S01]  /*4cf0*/  LDS.128 R4, [R4+0xf0] ;  /* 0x0000f00004047984 */ /* 0x000e620000000c00 */
[----:B------:R-:W-:Y:S01]  /*4d00*/  UISETP.GE.AND UP0, UPT, UR40, 0x1, UPT ;  /* 0x000000012800788c */ /* 0x000fe2000bf06270 */
[----:B------:R-:W-:Y:S01]  /*4d10*/  @!PT LDS RZ, [RZ] ;  /* 0x00000000fffff984 */ /* 0x000fe20000000800 */
[----:B------:R-:W-:Y:S01]  /*4d20*/  @!PT LDS RZ, [RZ] ;  /* 0x00000000fffff984 */ /* 0x000fe20000000800 */
[----:B------:R-:W-:Y:S01]  /*4d30*/  @!PT LDS RZ, [RZ] ;  /* 0x00000000fffff984 */ /* 0x000fe20000000800 */
[----:B------:R-:W-:Y:S01]  /*4d40*/  @!PT LDS RZ, [RZ] ;  /* 0x00000000fffff984 */ /* 0x000fe20000000800 */
[----:B------:R2:W-:Y:S06]  /*4d50*/  MEMBAR.ALL.CTA ;  /* 0x0000000000007992 */ /* 0x0005ec0000008000 */
[----:B--2---:R-:W2:Y:S01]  /*4d60*/  FENCE.VIEW.ASYNC.S ;  /* 0x00000000000073c6 */ /* 0x004ea20000000000 */
[----:B-1----:R-:W-:Y:S11]  /*4d70*/  LOP3.LUT P0, RZ, R6, 0x1, RZ, 0xc0, !PT ;  /* 0x0000000106ff7812 */ /* 0x002ff6000780c0ff */
[----:B------:R-:W-:Y:S02]  /*4d80*/  @!UPT UIADD3 URZ, UPT, UPT, URZ, URZ, URZ ;  /* 0x000000fffffff290 */ /* 0x000fe4000fffe0ff */
[----:B--2---:R-:W-:Y:S01]  /*4d90*/  VOTEU.ANY UP1, P0 ;  /* 0x0000000000ff7886 */ /* 0x004fe20000020100 */
[----:B------:R-:W-:Y:S01]  /*4da0*/  PLOP3.LUT P0, PT, PT, PT, UP1, 0x80, 0x8 ;  /* 0x000000000008781c */ /* 0x000fe20003f0f018 */
[----:B------:R-:W-:Y:S11]  /*4db0*/  UP2UR UR47, UPR, URZ, 0x2 ;  /* 0x00000002ff2f7883 */ /* 0x000ff60008000000 */
[----:B------:R-:W-:Y:S01]  /*4dc0*/  @!UPT UIADD3 URZ, UPT, UPT, URZ, URZ, URZ ;  /* 0x000000fffffff290 */ /* 0x000fe2000fffe0ff */
        /* <DEDUP_REMOVED lines=13> */
[----:B------:R-:W2:Y:S01]  /*4ea0*/  LDCU UR12, c[0x0][0xb20] ;  /* 0x00016400ff0c77ac */ /* 0x000ea20008000800 */
[----:B------:R-:W-:Y:S02]  /*4eb0*/  UIMAD.WIDE.U32 UR4, UR49, UR55, URZ ;  /* 0x00000037310472a5 */ /* 0x000fe4000f8e00ff */
[----:B------:R-:W-:Y:S02]  /*4ec0*/  UIMAD.WIDE.U32 UR6, UR50, UR52, URZ ;  /* 0x00000034320672a5 */ /* 0x000fe4000f8e00ff */
[----:B------:R-:W-:Y:S02]  /*4ed0*/  UISETP.NE.AND UP0, UPT, UR54, 0x1, UPT ;  /* 0x000000013600788c */ /* 0x000fe4000bf05270 */
[----:B------:R-:W-:Y:S02]  /*4ee0*/  UIMAD.WIDE.U32 UR8, UR37, UR55, URZ ;  /* 0x00000037250872a5 */ /* 0x000fe4000f8e00ff */
[----:B------:R-:W-:Y:S02]  /*4ef0*/  UIMAD.WIDE.U32 UR10, UR38, UR52, URZ ;  /* 0x00000034260a72a5 */ /* 0x000fe4000f8e00ff */
[----:B------:R-:W-:Y:S02]  /*4f00*/  UISETP.NE.AND UP1, UPT, UR41, 0x1, UPT ;  /* 0x000000012900788c */ /* 0x000fe4000bf25270 */
[----:B------:R-:W-:Y:S01]  /*4f10*/  UISETP.NE.AND UP2, UPT, UR40, 0x1, UPT ;  /* 0x000000012800788c */ /* 0x000fe2000bf45270 */
[----:B------:R-:W-:Y:S02]  /*4f20*/  UMOV UR4, UR5 ;  /* 0x0000000500047c82 */ /* 0x000fe40008000000 */
[----:B--2---:R-:W-:Y:S03]  /*4f30*/  USHF.R.U32.HI UR5, URZ, UR12, UR4 ;  /* 0x0000000cff057299 */ /* 0x004fe60008011604 */
[----:B------:R-:W-:Y:S02]  /*4f40*/  UMOV UR4, UR7 ;  /* 0x0000000700047c82 */ /* 0x000fe40008000000 */
[----:B------:R-:W-:Y:S02]  /*4f50*/  USHF.R.U32.HI UR7, URZ, UR53, UR4 ;  /* 0x00000035ff077299 */ /* 0x000fe40008011604 */
[----:B------:R-:W-:Y:S02]  /*4f60*/  USEL UR4, UR49, UR5, !UP0 ;  /* 0x0000000531047287 */ /* 0x000fe4000c000000 */
[----:B------:R-:W-:Y:S01]  /*4f70*/  USEL UR7, UR50, UR7, !UP1 ;  /* 0x0000000732077287 */ /* 0x000fe2000c800000 */
[----:B------:R-:W-:Y:S01]  /*4f80*/  UMOV UR5, UR9 ;  /* 0x0000000900057c82 */ /* 0x000fe20008000000 */
[----:B------:R-:W-:Y:S02]  /*4f90*/  UIMAD.WIDE.U32 UR8, UR4, UR42, URZ ;  /* 0x0000002a040872a5 */ /* 0x000fe4000f8e00ff */
[----:B------:R-:W-:Y:S03]  /*4fa0*/  USHF.R.U32.HI UR6, URZ, UR12, UR5 ;  /* 0x0000000cff067299 */ /* 0x000fe60008011605 */
[----:B------:R-:W-:Y:S01]  /*4fb0*/  UMOV UR5, UR11 ;  /* 0x0000000b00057c82 */ /* 0x000fe20008000000 */
[----:B------:R-:W-:Y:S02]  /*4fc0*/  UIMAD.WIDE.U32 UR10, UR7, UR42, URZ ;  /* 0x0000002a070a72a5 */ /* 0x000fe4000f8e00ff */
[----:B------:R-:W-:Y:S02]  /*4fd0*/  USHF.R.U32.HI UR12, URZ, UR53, UR5 ;  /* 0x00000035ff0c7299 */ /* 0x000fe40008011605 */
[----:B------:R-:W-:Y:S01]  /*4fe0*/  USEL UR6, UR37, UR6, !UP0 ;  /* 0x0000000625067287 */ /* 0x000fe2000c000000 */
[----:B------:R-:W-:Y:S02]  /*4ff0*/  UMOV UR5, UR9 ;  /* 0x0000000900057c82 */ /* 0x000fe40008000000 */
[----:B------:R-:W-:Y:S01]  /*5000*/  UMOV UR10, UR11 ;  /* 0x0000000b000a7c82 */ /* 0x000fe20008000000 */
[----:B------:R-:W-:Y:S02]  /*5010*/  @UP2 USHF.R.U32.HI UR4, URZ, UR43, UR5 ;  /* 0x0000002bff042299 */ /* 0x000fe40008011605 */
[----:B------:R-:W-:Y:S02]  /*5020*/  @UP2 USHF.R.U32.HI UR7, URZ, UR43, UR10 ;  /* 0x0000002bff072299 */ /* 0x000fe4000801160a */
[----:B------:R-:W-:Y:S02]  /*5030*/  UIMAD UR4, UR40, UR4, URZ ;  /* 0x00000004280472a4 */ /* 0x000fe4000f8e02ff */
[----:B------:R-:W-:Y:S02]  /*5040*/  UIMAD.WIDE.U32 UR10, UR6, UR42, URZ ;  /* 0x0000002a060a72a5 */ /* 0x000fe4000f8e00ff */
[----:B------:R-:W-:Y:S02]  /*5050*/  USEL UR5, UR38, UR12, !UP1 ;  /* 0x0000000c26057287 */ /* 0x000fe4000c800000 */
[----:B------:R-:W-:Y:S02]  /*5060*/  UIMAD UR8, UR40, UR7, URZ ;  /* 0x00000007280872a4 */ /* 0x000fe4000f8e02ff */
[----:B------:R-:W-:Y:S03]  /*5070*/  UISETP.GE.AND UP0, UPT, UR6, UR4, UPT ;  /* 0x000000040600728c */ /* 0x000fe6000bf06270 */
[----:B------:R-:W-:Y:S01]  /*5080*/  UMOV UR4, UR11 ;  /* 0x0000000b00047c82 */ /* 0x000fe20008000000 */
[----:B------:R-:W-:Y:S02]  /*5090*/  UISETP.GE.OR UP0, UPT, UR5, UR8, UP0 ;  /* 0x000000080500728c */ /* 0x000fe40008706670 */
[----:B------:R-:W-:Y:S02]  /*50a0*/  USHF.R.U32.HI UR4, URZ, UR43, UR4 ;  /* 0x0000002bff047299 */ /* 0x000fe40008011604 */
[----:B------:R-:W-:Y:S02]  /*50b0*/  UIMAD.WIDE.U32 UR8, UR5, UR42, URZ ;  /* 0x0000002a050872a5 */ /* 0x000fe4000f8e00ff */
[----:B------:R-:W-:Y:S02]  /*50c0*/  USEL UR11, UR6, UR4, !UP2 ;  /* 0x00000004060b7287 */ /* 0x000fe4000d000000 */
[----:B------:R-:W-:Y:S02]  /*50d0*/  UIADD3 UR8, UPT, UPT, -UR5, URZ, URZ ;  /* 0x000000ff05087290 */ /* 0x000fe4000fffe1ff */
[----:B------:R-:W-:Y:S01]  /*50e0*/  UIADD3 UR10, UPT, UPT, -UR11, URZ, URZ ;  /* 0x000000ff0b0a7290 */ /* 0x000fe2000fffe1ff */
[----:B------:R-:W-:Y:S01]  /*50f0*/  @!UP0 UMOV UR4, UR9 ;  /* 0x0000000900048c82 */ /* 0x000fe20008000000 */
[----:B------:R-:W-:Y:S02]  /*5100*/  UIADD3 UR9, UPT, UPT, -UR6, URZ, URZ ;  /* 0x000000ff06097290 */ /* 0x000fe4000fffe1ff */
[----:B------:R-:W-:Y:S02]  /*5110*/  @!UP0 USHF.R.U32.HI UR4, URZ, UR43, UR4 ;  /* 0x0000002bff048299 */ /* 0x000fe40008011604 */
[----:B------:R-:W-:Y:S02]  /*5120*/  UIMAD UR10, UR40, UR10, UR6 ;  /* 0x0000000a280a72a4 */ /* 0x000fe4000f8e0206 */
[----:B------:R-:W-:Y:S04]  /*5130*/  @!UP0 USEL UR4, UR5, UR4, !UP2 ;  /* 0x0000000405048287 */ /* 0x000fe8000d000000 */
[----:B------:R-:W-:Y:S02]  /*5140*/  @!UP0 UIMAD UR10, UR7, UR10, UR4 ;  /* 0x0000000a070a82a4 */ /* 0x000fe4000f8e0204 */
[----:B------:R-:W-:Y:S02]  /*5150*/  @!UP0 UIADD3 UR11, UPT, UPT, UR11, -UR4, URZ ;  /* 0x800000040b0b8290 */ /* 0x000fe4000fffe0ff */
[----:B------:R-:W-:Y:S02]  /*5160*/  UIMAD UR7, UR41, UR8, UR38 ;  /* 0x00000008290772a4 */ /* 0x000fe4000f8e0226 */
[----:B------:R-:W-:Y:S02]  /*5170*/  @!UP0 UIMAD UR6, UR11, UR40, UR5 ;  /* 0x000000280b0682a4 */ /* 0x000fe4000f8e0205 */
[----:B------:R-:W-:Y:S01]  /*5180*/  UIMAD UR4, UR54, UR9, UR37 ;  /* 0x00000009360472a4 */ /* 0x000fe2000f8e0225 */
[----:B------:R-:W-:Y:S02]  /*5190*/  @!UP0 UMOV UR5, UR10 ;  /* 0x0000000a00058c82 */ /* 0x000fe40008000000 */
[----:B------:R-:W-:Y:S02]  /*51a0*/  UIMAD UR38, UR5, UR41, UR7 ;  /* 0x00000029052672a4 */ /* 0x000fe4000f8e0207 */
[----:B------:R-:W-:Y:S11]  /*51b0*/  UIMAD UR37, UR6, UR54, UR4 ;  /* 0x00000036062572a4 */ /* 0x000ff6000f8e0204 */
[----:B------:R-:W-:Y:S01]  /*51c0*/  @!UPT UIADD3 URZ, UPT, UPT, URZ, URZ, URZ ;  /* 0x000000fffffff290 */ /* 0x000fe2000fffe0ff */
.L_x_85:
[----:B------:R-:W-:Y:S01]  /*51d0*/  UISETP.NE.AND UP0, UPT, UR39, 0x1, UPT ;  /* 0x000000012700788c */ /* 0x000fe2000bf05270 */
[----:B------:R-:W-:Y:S10]  /*51e0*/  IADD3 R81, PT, PT, R81, 0x1, RZ ;  /* 0x0000000151517810 */ /* 0x000ff40007ffe0ff */
[----:B------:R-:W2:Y:S01]  /*51f0*/  @!UP0 LDCU.128 UR12, c[0x0][0xb10] ;  /* 0x00016200ff0c87ac */ /* 0x000ea20008000c00 */
[----:B------:R-:W3:Y:S01]  /*5200*/  @!UP0 LDCU UR5, c[0x0][0xb0c] ;  /* 0x00016180ff0587ac */ /* 0x000ee20008000800 */
[----:B------:R-:W4:Y:S01]  /*5210*/  @!UP0 LDCU UR10, c[0x0][0xb20] ;  /* 0x00016400ff0a87ac */ /* 0x000f220008000800 */
[----:B--2---:R-:W-:Y:S02]  /*5220*/  UIMAD.WIDE.U32 UR8, UR38, UR12, URZ ;  /* 0x0000000c260872a5 */ /* 0x004fe4000f8e00ff */
[----:B------:R-:W-:Y:S02]  /*5230*/  UIMAD.WIDE.U32 UR6, UR37, UR15, URZ ;  /* 0x0000000f250672a5 */ /* 0x000fe4000f8e00ff */
[----:B------:R-:W-:Y:S03]  /*5240*/  @!UP0 UISETP.NE.AND UP1, UPT, UR14, 0x1, UPT ;  /* 0x000000010e00888c */ /* 0x000fe6000bf25270 */
[----:B------:R-:W-:Y:S01]  /*5250*/  @!UP0 UMOV UR4, UR9 ;  /* 0x0000000900048c82 */ /* 0x000fe20008000000 */
[----:B---3--:R-:W-:Y:S02]  /*5260*/  @!UP0 UISETP.NE.AND UP2, UPT, UR5, 0x1, UPT ;  /* 0x000000010500888c */ /* 0x008fe4000bf45270 */
[----:B------:R-:W-:Y:S01]  /*5270*/  @!UP0 USHF.R.U32.HI UR4, URZ, UR13, UR4 ;  /* 0x0000000dff048299 */ /* 0x000fe20008011604 */
[----:B------:R-:W-:Y:S02]  /*5280*/  @!UP0 UMOV UR6, UR7 ;  /* 0x0000000700068c82 */ /* 0x000fe40008000000 */
[----:B----4-:R-:W-:Y:S02]  /*5290*/  @!UP0 USHF.R.U32.HI UR6, URZ, UR10, UR6 ;  /* 0x0000000aff068299 */ /* 0x010fe40008011606 */
[----:B------:R-:W-:Y:S02]  /*52a0*/  @!UP0 USEL UR7, UR38, UR4, !UP2 ;  /* 0x0000000426078287 */ /* 0x000fe4000d000000 */
[----:B------:R-:W-:Y:S04]  /*52b0*/  @!UP0 USEL UR6, UR37, UR6, !UP1 ;  /* 0x0000000625068287 */ /* 0x000fe8000c800000 */
[----:B------:R-:W-:Y:S02]  /*52c0*/  @!UP0 UIADD3 UR4, UPT, UPT, -UR7, UR6, URZ ;  /* 0x0000000607048290 */ /* 0x000fe4000fffe1ff */
[----:B------:R-:W-:Y:S02]  /*52d0*/  @!UP0 UIADD3 UR6, UPT, UPT, UR7, -UR6, URZ ;  /* 0x8000000607068290 */ /* 0x000fe4000fffe0ff */
[----:B------:R-:W-:Y:S02]  /*52e0*/  @!UP0 UIMAD UR38, UR4, UR5, UR38 ;  /* 0x00000005042682a4 */ /* 0x000fe4000f8e0226 */
[----:B------:R-:W-:Y:S02]  /*52f0*/  @!UP0 UIMAD UR37, UR6, UR14, UR37 ;  /* 0x0000000e062582a4 */ /* 0x000fe4000f8e0225 */
[----:B------:R-:W-:Y:S09]  /*5300*/  ULOP3.LUT UP0, URZ, UR56, 0x1b0, URZ, 0xc0, !UPT ;  /* 0x000001b038ff7892 */ /* 0x000ff2000f80c0ff */
[----:B------:R-:W-:Y:S05]  /*5310*/  BRA.U !UP0, `(.L_x_86) ;  /* 0x0000000108407547 */ /* 0x000fea000b800000 */
[----:B------:R-:W2:Y:S01]  /*5320*/  LDCU.64 UR8, c[0x4][0x80] ;  /* 0x01001000ff0877ac */ /* 0x000ea20008000a00 */
[----:B------:R-:W-:Y:S01]  /*5330*/  MOV R3, 0x0 ;  /* 0x0000000000037802 */ /* 0x000fe20000000f00 */
[----:B------:R-:W-:Y:S02]  /*5340*/  HFMA2 R12, -RZ, RZ, 0, 5.9604644775390625e-08 ;  /* 0x00000001ff0c7431 */ /* 0x000fe400000001ff */
[----:B------:R-:W-:Y:S02]  /*5350*/  IMAD.MOV.U32 R8, RZ, RZ, 0x70 ;  /* 0x00000070ff087424 */ /* 0x000fe400078e00ff */
[----:B------:R-:W-:Y:S01]  /*5360*/  IMAD.MOV.U32 R13, RZ, RZ, RZ ;  /* 0x000000ffff0d7224 */ /* 0x000fe200078e00ff */
[----:B------:R-:W3:Y:S01]  /*5370*/  LDCU.64 UR6, c[0x4][0x88] ;  /* 0x01001100ff0677ac */ /* 0x000ee20008000a00 */
[----:B------:R-:W4:Y:S01]  /*5380*/  LDC.64 R2, c[0x4][R3] ;  /* 0x0100000003027b82 */ /* 0x000f220000000a00 */
[----:B------:R-:W1:Y:S01]  /*5390*/  LDCU.64 UR4, c[0x4][0x8] ;  /* 0x01000100ff0477ac */ /* 0x000e620008000a00 */
[----:B--2---:R-:W-:Y:S01]  /*53a0*/  MOV R5, UR9 ;  /* 0x0000000900057c02 */ /* 0x004fe20008000f00 */
[----:B------:R-:W-:Y:S01]  /*53b0*/  IMAD.U32 R4, RZ, RZ, UR8 ;  /* 0x00000008ff047e24 */ /* 0x000fe2000f8e00ff */
[----:B---3--:R-:W-:Y:S01]  /*53c0*/  MOV R7, UR7 ;  /* 0x0000000700077c02 */ /* 0x008fe20008000f00 */
[----:B------:R-:W-:Y:S01]  /*53d0*/  IMAD.U32 R6, RZ, RZ, UR6 ;  /* 0x00000006ff067e24 */ /* 0x000fe2000f8e00ff */
[----:B-1----:R-:W-:Y:S01]  /*53e0*/  MOV R11, UR5 ;  /* 0x00000005000b7c02 */ /* 0x002fe20008000f00 */
[----:B------:R-:W-:Y:S02]  /*53f0*/  IMAD.U32 R10, RZ, RZ, UR4 ;  /* 0x00000004ff0a7e24 */ /* 0x000fe4000f8e00ff */
[----:B------:R-:W-:Y:S07]  /*5400*/  LEPC R20, `(.L_x_86) ;  /* 0x000000001014794e */ /* 0x000fee0000000000 */
[----:B----45:R-:W-:Y:S05]  /*5410*/  CALL.ABS.NOINC R2 ;  /* 0x0000000002007343 */ /* 0x030fea0003c00000 */
.L_x_86:
[----:B------:R-:W-:Y:S01]  /*5420*/  LOP3.LUT P0, RZ, R85, 0x1b0, RZ, 0xc0, !PT ;  /* 0x000001b055ff7812 */ /* 0x000fe2000780c0ff */
[----:B------:R-:W-:Y:S11]  /*5430*/  BSSY.RECONVERGENT B6, `(.L_x_87) ;  /* 0x0000013000067945 */ /* 0x000ff60003800200 */
[----:B------:R-:W-:Y:S01]  /*5440*/  @!UPT UIADD3 URZ, UPT, UPT, URZ, URZ, URZ ;  /* 0x000000fffffff290 */ /* 0x000fe2000fffe0ff */
[----:B------:R-:W-:Y:S05]  /*5450*/  @!P0 BRA `(.L_x_88) ;  /* 0x0000000000408947 */ /* 0x000fea0003800000 */
        /* <DEDUP_REMOVED lines=16> */
.L_x_88:
[----:B------:R-:W-:Y:S05]  /*5560*/  BSYNC.RECONVERGENT B6 ;  /* 0x0000000000067941 */ /* 0x000fea0003800200 */
.L_x_87:
[----:B------:R-:W-:Y:S01]  /*5570*/  ISETP.NE.U32.AND P3, PT, R74, RZ, PT ;  /* 0x000000ff4a00720c */ /* 0x000fe20003f65070 */
[----:B------:R-:W-:Y:S01]  /*5580*/  UISETP.NE.AND UP1, UPT, UR61, URZ, UPT ;  /* 0x000000ff3d00728c */ /* 0x000fe2000bf25270 */
[----:B------:R-:W-:Y:S02]  /*5590*/  ISETP.NE.U32.AND P4, PT, R70, RZ, PT ;  /* 0x000000ff4600720c */ /* 0x000fe40003f85070 */
[----:B------:R-:W-:Y:S02]  /*55a0*/  ISETP.NE.AND.EX P3, PT, R75, RZ, PT, P3 ;  /* 0x000000ff4b00720c */ /* 0x000fe40003f65330 */
[----:B------:R-:W-:Y:S02]  /*55b0*/  PLOP3.LUT P1, PT, PT, PT, PT, 0x8, 0x80 ;  /* 0x000000000080781c */ /* 0x000fe40003f2e170 */
[----:B------:R-:W-:Y:S02]  /*55c0*/  PLOP3.LUT P0, PT, PT, PT, UP1, 0x80, 0x8 ;  /* 0x000000000008781c */ /* 0x000fe40003f0f018 */
[----:B------:R-:W-:Y:S02]  /*55d0*/  ISETP.NE.AND.EX P4, PT, R71, RZ, PT, P4 ;  /* 0x000000ff4700720c */ /* 0x000fe40003f85340 */
[----:B------:R-:W2:Y:S09]  /*55e0*/  @UP1 LDCU.64 UR4, c[0x0][0x888] ;  /* 0x00011100ff0417ac */ /* 0x000eb20008000a00 */
[----:B------:R-:W-:Y:S01]  /*55f0*/  @P0 PLOP3.LUT P1, PT, P3, PT, PT, 0x80, 0x8 ;  /* 0x000000000008081c */ /* 0x000fe20001f2f070 */
[----:B--2---:R-:W-:Y:S04]  /*5600*/  @UP1 UISETP.NE.U32.AND UP0, UPT, UR4, URZ, UPT ;  /* 0x000000ff0400128c */ /* 0x004fe8000bf05070 */
[----:B------:R-:W-:Y:S04]  /*5610*/  @UP1 UISETP.NE.AND.EX UP0, UPT, UR5, URZ, UPT, UP0 ;  /* 0x000000ff0500128c */ /* 0x000fe8000bf05300 */
[----:B------:R-:W-:Y:S01]  /*5620*/  @UP1 USEL UR4, URZ, 0xffffffff, UP0 ;  /* 0xffffffffff041887 */ /* 0x000fe20008000000 */
[----:B------:R-:W-:Y:S11]  /*5630*/  @!P3 BRA `(.L_x_89) ;  /* 0x000000000030b947 */ /* 0x000ff60003800000 */
[----:B------:R-:W-:Y:S01]  /*5640*/  ISETP.NE.U32.AND P2, PT, R72, RZ, PT ;  /* 0x000000ff4800720c */ /* 0x000fe20003f45070 */
[----:B------:R-:W2:Y:S01]  /*5650*/  LDCU.64 UR6, c[0x0][0x358] ;  /* 0x00006b00ff0677ac */ /* 0x000ea20008000a00 */
[----:B------:R-:W-:Y:S02]  /*5660*/  IMAD.MOV.U32 R79, RZ, RZ, 0x1 ;  /* 0x00000001ff4f7424 */ /* 0x000fe400078e00ff */
[----:B------:R-:W-:Y:S11]  /*5670*/  ISETP.NE.AND.EX P2, PT, R73, RZ, PT, P2 ;  /* 0x000000ff4900720c */ /* 0x000ff60003f45320 */
[----:B------:R-:W-:Y:S02]  /*5680*/  @!UPT UIADD3 URZ, UPT, UPT, URZ, URZ, URZ ;  /* 0x000000fffffff290 */ /* 0x000fe4000fffe0ff */
[----:B------:R-:W3:Y:S01]  /*5690*/  @P2 LDC.64 R2, c[0x0][0x888] ;  /* 0x00022200ff022b82 */ /* 0x000ee20000000a00 */
[----:B-1----:R-:W-:Y:S04]  /*56a0*/  @P2 IMAD R0, R74, UR36, RZ ;  /* 0x000000244a002c24 */ /* 0x002fe8000f8e02ff */
[----:B---3--:R-:W-:Y:S04]  /*56b0*/  @P2 IMAD.WIDE R2, R0, 0x4, R2 ;  /* 0x0000000400022825 */ /* 0x008fe800078e0202 */
[----:B------:R-:W-:Y:S01]  /*56c0*/  HFMA2 R0, -RZ, RZ, 0, 5.9604644775390625e-08 ;  /* 0x00000001ff007431 */ /* 0x000fe200000001ff */
[----:B--2--5:R2:W5:Y:S04]  /*56d0*/  @P2 LDG.E R39, desc[UR6][R2.64] ;  /* 0x0000000602272981 */ /* 0x024568000c1e1900 */
[----:B------:R-:W-:Y:S01]  /*56e0*/  @!P2 PRMT R79, R0, 0x7610, R79 ;  /* 0x00007610004fa816 */ /* 0x000fe2000000004f */
[----:B--2---:R-:W3:Y:S06]  /*56f0*/  @!P2 LDC R39, c[0x0][0x880] ;  /* 0x00022000ff27ab82 */ /* 0x004eec0000000800 */
.L_x_89:
[----:B------:R-:W-:Y:S05]  /*5700*/  @!P4 BRA `(.L_x_90) ;  /* 0x000000000024c947 */ /* 0x000fea0003800000 */
[----:B------:R-:W-:Y:S01]  /*5710*/  ISETP.NE.U32.AND P2, PT, R68, RZ, PT ;  /* 0x000000ff4400720c */ /* 0x000fe20003f45070 */
[----:B------:R-:W2:Y:S03]  /*5720*/  LDCU.64 UR6, c[0x0][0x358] ;  /* 0x00006b00ff0677ac */ /* 0x000ea60008000a00 */
[----:B------:R-:W-:Y:S11]  /*5730*/  ISETP.NE.AND.EX P2, PT, R69, RZ, PT, P2 ;  /* 0x000000ff4500720c */ /* 0x000ff60003f45320 */
[----:B------:R-:W-:Y:S02]  /*5740*/  @!UPT UIADD3 URZ, UPT, UPT, URZ, URZ, URZ ;  /* 0x000000fffffff290 */ /* 0x000fe4000fffe0ff */
[----:B------:R-:W4:Y:S01]  /*5750*/  @P2 LDC.64 R2, c[0x0][0x8a8] ;  /* 0x00022a00ff022b82 */ /* 0x000f220000000a00 */
[----:B-1----:R-:W-:Y:S04]  /*5760*/  @P2 IMAD R0, R70, UR36, RZ ;  /* 0x0000002446002c24 */ /* 0x002fe8000f8e02ff */
[----:B----4-:R-:W-:Y:S05]  /*5770*/  @P2 IMAD.WIDE R2, R0, 0x4, R2 ;  /* 0x0000000400022825 */ /* 0x010fea00078e0202 */
[----:B--2--5:R2:W5:Y:S02]  /*5780*/  @P2 LDG.E R38, desc[UR6][R2.64] ;  /* 0x0000000602262981 */ /* 0x024564000c1e1900 */
[----:B--2---:R-:W4:Y:S02]  /*5790*/  @!P2 LDC R38, c[0x0][0x8a0] ;  /* 0x00022800ff26ab82 */ /* 0x004f240000000800 */
.L_x_90:
[----:B---3-5:R-:W-:Y:S01]  /*57a0*/  @P0 FSETP.NEU.AND P4, PT, R39, RZ, PT ;  /* 0x000000ff2700020b */ /* 0x028fe20003f8d000 */
[----:B-1----:R-:W-:Y:S01]  /*57b0*/  IMAD.U32 R0, RZ, RZ, UR4 ;  /* 0x00000004ff007e24 */ /* 0x002fe2000f8e00ff */
[----:B------:R-:W-:Y:S01]  /*57c0*/  @P0 LOP3.LUT P2, RZ, R79, 0xff, RZ, 0xc0, !PT ;  /* 0x000000ff4fff0812 */ /* 0x000fe2000784c0ff */
[----:B------:R-:W-:Y:S01]  /*57d0*/  BSSY B1, `(.L_x_91) ;  /* 0x0000039000017945 */ /* 0x000fe20003800000 */
[----:B------:R-:W-:Y:S02]  /*57e0*/  @P0 SEL R2, RZ, 0xffffffff, P4 ;  /* 0xffffffffff020807 */ /* 0x000fe40002000000 */
[----:B------:R-:W-:Y:S02]  /*57f0*/  CS2R R66, SRZ ;  /* 0x0000000000427805 */ /* 0x000fe4000001ff00 */
[----:B------:R-:W-:Y:S02]  /*5800*/  LEA R22, R36, UR44, 0x3 ;  /* 0x0000002c24167c11 */ /* 0x000fe4000f8e18ff */
[----:B------:R-:W-:Y:S02]  /*5810*/  CS2R R64, SRZ ;  /* 0x0000000000407805 */ /* 0x000fe4000001ff00 */
[----:B------:R-:W-:Y:S02]  /*5820*/  @P1 SEL R2, R0, R2, !P2 ;  /* 0x0000000200021207 */ /* 0x000fe40005000000 */
[----:B------:R-:W-:Y:S02]  /*5830*/  CS2R R18, SRZ ;  /* 0x0000000000127805 */ /* 0x000fe4000001ff00 */
[----:B------:R-:W-:Y:S02]  /*5840*/  SHF.L.U32 R3, R84, 0x1f, RZ ;  /* 0x0000001f54037819 */ /* 0x000fe400000006ff */
[----:B------:R-:W-:Y:S02]  /*5850*/  CS2R R16, SRZ ;  /* 0x0000000000107805 */ /* 0x000fe4000001ff00 */
[----:B------:R-:W-:Y:S02]  /*5860*/  @P0 LOP3.LUT R2, R2, 0x1, RZ, 0xc0, !PT ;  /* 0x0000000102020812 */ /* 0x000fe400078ec0ff */
[----:B------:R-:W-:Y:S02]  /*5870*/  PLOP3.LUT P5, PT, PT, PT, PT, 0x8, 0x80 ;  /* 0x000000000080781c */ /* 0x000fe40003fae170 */
[----:B------:R-:W-:Y:S02]  /*5880*/  ISETP.NE.U32.OR P1, PT, R2, 0x1, !P0 ;  /* 0x000000010200780c */ /* 0x000fe40004725470 */
[----:B------:R-:W-:Y:S11]  /*5890*/  LEA.HI R2, R36, R36, RZ, 0x1 ;  /* 0x0000002424027211 */ /* 0x000ff600078f08ff */
[----:B------:R-:W-:Y:S04]  /*58a0*/  @P1 SHF.L.U32 R0, R82, 0x1f, RZ ;  /* 0x0000001f52001819 */ /* 0x000fe800000006ff */
[----:B------:R1:W2:Y:S01]  /*58b0*/  @P1 SYNCS.PHASECHK.TRANS64.TRYWAIT P0, [UR44+0x40], R0 ;  /* 0x00004000ff0015a7 */ /* 0x0002a2000800112c */
[----:B------:R3:W3:Y:S01]  /*58c0*/  SYNCS.PHASECHK.TRANS64.TRYWAIT P4, [R22+URZ+0x80], R3 ;  /* 0x00008003160075a7 */ /* 0x0006e200080811ff */
[C---:B-1----:R-:W-:Y:S01]  /*58d0*/  IMAD.SHL.U32 R0, R2.reuse, 0x20, RZ ;  /* 0x0000002002007824 */ /* 0x042fe200078e00ff */
[----:B------:R-:W-:Y:S04]  /*58e0*/  LOP3.LUT R2, R2, 0xffe, RZ, 0xc0, !PT ;  /* 0x00000ffe02027812 */ /* 0x000fe800078ec0ff */
[----:B------:R-:W-:Y:S01]  /*58f0*/  LOP3.LUT R0, R0, 0xffffffc0, RZ, 0xc0, !PT ;  /* 0xffffffc000007812 */ /* 0x000fe200078ec0ff */
[----:B------:R-:W-:Y:S04]  /*5900*/  IMAD.IADD R2, R36, 0x1, -R2 ;  /* 0x0000000124027824 */ /* 0x000fe800078e0a02 */
[----:B------:R-:W-:Y:S04]  /*5910*/  IMAD.IADD R0, R37, 0x1, R0 ;  /* 0x0000000125007824 */ /* 0x000fe800078e0200 */
[----:B------:R-:W-:Y:S01]  /*5920*/  IMAD R2, R2, 0x100000, R0 ;  /* 0x0010000002027824 */ /* 0x000fe200078e0200 */
[----:B--2---:R-:W-:Y:S01]  /*5930*/  @P1 PLOP3.LUT P5, PT, P0, PT, PT, 0x8, 0x80 ;  /* 0x000000000080181c */ /* 0x004fe200007ae170 */
[----:B------:R-:W-:Y:S01]  /*5940*/  @!UPT UIADD3 URZ, UPT, UPT, URZ, URZ, URZ ;  /* 0x000000fffffff290 */ /* 0x000fe2000fffe0ff */
[----:B---3--:R-:W-:Y:S11]  /*5950*/  @!P1 BRA `(.L_x_92) ;  /* 0x0000000000809947 */ /* 0x008ff60003800000 */
[----:B------:R-:W-:Y:S01]  /*5960*/  ISETP.NE.U32.AND P0, PT, RZ, UR58, PT ;  /* 0x0000003aff007c0c */ /* 0x000fe2000bf05070 */
[----:B------:R-:W-:Y:S01]  /*5970*/  BSSY B0, `(.L_x_93) ;  /* 0x0000012000007945 */ /* 0x000fe20003800000 */
[----:B------:R-:W-:Y:S02]  /*5980*/  FSETP.NEU.AND P2, PT, R39, RZ, PT ;  /* 0x000000ff2700720b */ /* 0x000fe40003f4d000 */
[----:B------:R-:W-:Y:S02]  /*5990*/  CS2R R18, SRZ ;  /* 0x0000000000127805 */ /* 0x000fe4000001ff00 */
[----:B------:R-:W-:Y:S02]  /*59a0*/  ISETP.NE.AND.EX P0, PT, RZ, UR59, PT, P0 ;  /* 0x0000003bff007c0c */ /* 0x000fe4000bf05300 */
[----:B------:R-:W-:Y:S02]  /*59b0*/  CS2R R16, SRZ ;  /* 0x0000000000107805 */ /* 0x000fe4000001ff00 */
[----:B------:R-:W-:Y:S02]  /*59c0*/  LOP3.LUT P1, RZ, R79, 0xff, RZ, 0xc0, !PT ;  /* 0x000000ff4fff7812 */ /* 0x000fe4000782c0ff */
[----:B------:R-:W-:Y:S02]  /*59d0*/  CS2R R66, SRZ ;  /* 0x0000000000427805 */ /* 0x000fe4000001ff00 */
[----:B------:R-:W-:Y:S02]  /*59e0*/  SEL R0, RZ, 0xffffffff, P2 ;  /* 0xffffffffff007807 */ /* 0x000fe40001000000 */
[----:B------:R-:W-:Y:S02]  /*59f0*/  CS2R R64, SRZ ;  /* 0x0000000000407805 */ /* 0x000fe4000001ff00 */
[----:B------:R-:W-:Y:S04]  /*5a00*/  SEL R4, RZ, 0xffffffff, P0 ;  /* 0xffffffffff047807 */ /* 0x000fe80000000000 */
[----:B------:R-:W-:Y:S04]  /*5a10*/  @P3 SEL R0, R4, R0, !P1 ;  /* 0x0000000004003207 */ /* 0x000fe80004800000 */
[----:B------:R-:W-:Y:S04]  /*5a20*/  LOP3.LUT R0, R0, 0x1, RZ, 0xc0, !PT ;  /* 0x0000000100007812 */ /* 0x000fe800078ec0ff */
[----:B------:R-:W-:Y:S01]  /*5a30*/  ISETP.NE.U32.AND P0, PT, R0, 0x1, PT ;  /* 0x000000010000780c */ /* 0x000fe20003f05070 */
[----:B------:R-:W-:Y:S01]  /*5a40*/  @!UPT UIADD3 URZ, UPT, UPT, URZ, URZ, URZ ;  /* 0x000000fffffff290 */ /* 0x000fe2000fffe0ff */
[----:B------:R-:W-:Y:S11]  /*5a50*/  @!P5 BRA `(.L_x_94) ;  /* 0x00000000000cd947 */ /* 0x000ff60003800000 */
[----:B------:R-:W-:Y:S04]  /*5a60*/  SHF.L.U32 R4, R82, 0x1f, RZ ;  /* 0x0000001f52047819 */ /* 0x000fe800000006ff */
[----:B------:R-:W1:Y:S02]  /*5a70*/  SYNCS.PHASECHK.TRANS64.TRYWAIT P1, [UR44+0x40], R4 ;  /* 0x00004004ff0075a7 */ /* 0x000e64000802112c */
[----:B-1----:R-:W-:Y:S05]  /*5a80*/  @!P1 BRA `(.L_x_95) ;  /* 0x0000001400509947 */ /* 0x002fea0003800000 */
.L_x_94:
[----:B------:R-:W-:Y:S05]  /*5a90*/  BSYNC B0 ;  /* 0x0000000000007941 */ /* 0x000fea0003800000 */
.L_x_93:
[----:B------:R2:W3:Y:S01]  /*5aa0*/  @P0 LDS.128 R16, [R78+UR44+0x200] ;  /* 0x0002002c4e100984 */ /* 0x0004e20008000c00 */
[----:B------:R-:W-:Y:S01]  /*5ab0*/  UIADD3 UR4, UPT, UPT, UR44, 0x48, URZ ;  /* 0x000000482c047890 */ /* 0x000fe2000fffe0ff */
[----:B------:R-:W-:Y:S02]  /*5ac0*/  LOP3.LUT R82, R82, 0x1, RZ, 0x3c, !PT ;  /* 0x0000000152527812 */ /* 0x000fe400078e3cff */
[----:B------:R2:W1:Y:S01]  /*5ad0*/  @P0 LDS.128 R64, [R77+0x10] ;  /* 0x000010004d400984 */ /* 0x0004620000000c00 */
[----:B------:R-:W-:Y:S01]  /*5ae0*/  UPRMT UR4, UR48, 0x654, UR4 ;  /* 0x0000065430047896 */ /* 0x000fe20008000004 */
[----:B------:R-:W-:Y:S01]  /*5af0*/  @!PT LDS RZ, [RZ] ;  /* 0x00000000fffff984 */ /* 0x000fe20000000800 */
[----:B------:R-:W-:Y:S01]  /*5b00*/  @!PT LDS RZ, [RZ] ;  /* 0x00000000fffff984 */ /* 0x000fe20000000800 */
[----:B------:R-:W-:Y:S01]  /*5b10*/  @!PT LDS RZ, [RZ] ;  /* 0x00000000fffff984 */ /* 0x000fe20000000800 */
[----:B------:R-:W-:Y:S01]  /*5b20*/  @!PT LDS RZ, [RZ] ;  /* 0x00000000fffff984 */ /* 0x000fe20000000800 */
[----:B------:R5:W-:Y:S06]  /*5b30*/  MEMBAR.ALL.CTA ;  /* 0x0000000000007992 */ /* 0x000bec0000008000 */
[----:B-----5:R-:W5:Y:S02]  /*5b40*/  FENCE.VIEW.ASYNC.S ;  /* 0x00000000000073c6 */ /* 0x020f640000000000 */
[----:B-----5:R-:W-:Y:S03]  /*5b50*/  SYNCS.ARRIVE.TRANS64.RED.A1T0 RZ, [UR4], RZ ;  /* 0x000000ffffff79a7 */ /* 0x020fe60008100404 */
.L_x_92:
[----:B------:R-:W-:Y:S05]  /*5b60*/  BSYNC B1 ;  /* 0x0000000000017941 */ /* 0x000fea0003800000 */
.L_x_91:
[----:B-1----:R-:W-:Y:S04]  /*5b70*/  SHF.R.U32.HI R0, RZ, 0x15, R2 ;  /* 0x00000015ff007819 */ /* 0x002fe80000011602 */
[----:B------:R-:W-:Y:S01]  /*5b80*/  LOP3.LUT P0, RZ, R0, 0x3, R80, 0x48, !PT ;  /* 0x0000000300ff7812 */ /* 0x000fe20007804850 */
[----:B------:R-:W-:Y:S01]  /*5b90*/  @!UPT UIADD3 URZ, UPT, UPT, URZ, URZ, URZ ;  /* 0x000000fffffff290 */ /* 0x000fe2000fffe0ff */
[----:B------:R-:W-:Y:S11]  /*5ba0*/  @P4 BRA `(.L_x_96) ;  /* 0x0000000000084947 */ /* 0x000ff60003800000 */
[----:B------:R-:W1:Y:S02]  /*5bb0*/  SYNCS.PHASECHK.TRANS64.TRYWAIT P1, [R22+URZ+0x80], R3 ;  /* 0x00008003160075a7 */ /* 0x000e6400080211ff */
[----:B-1----:R-:W-:Y:S05]  /*5bc0*/  @!P1 BRA `(.L_x_97) ;  /* 0x0000001400189947 */ /* 0x002fea0003800000 */
.L_x_96:
[----:B------:R-:W-:Y:S05]  /*5bd0*/  @!P0 BRA `(.L_x_98) ;  /* 0x0000000000408947 */ /* 0x000fea0003800000 */
[----:B------:R-:W1:Y:S01]  /*5be0*/  LDCU.64 UR8, c[0x4][0x70] ;  /* 0x01000e00ff0877ac */ /* 0x000e620008000a00 */
[----:B------:R-:W-:Y:S01]  /*5bf0*/  MOV R15, 0x0 ;  /* 0x00000000000f7802 */ /* 0x000fe20000000f00 */
[----:B------:R-:W-:Y:S02]  /*5c00*/  HFMA2 R12, -RZ, RZ, 0, 5.9604644775390625e-08 ;  /* 0x00000001ff0c7431 */ /* 0x000fe400000001ff */
[----:B------:R-:W-:Y:S02]  /*5c10*/  IMAD.MOV.U32 R8, RZ, RZ, 0x192 ;  /* 0x00000192ff087424 */ /* 0x000fe400078e00ff */
[----:B------:R-:W-:Y:S01]  /*5c20*/  IMAD.MOV.U32 R13, RZ, RZ, RZ ;  /* 0x000000ffff0d7224 */ /* 0x000fe200078e00ff */
[----:B------:R-:W5:Y:S01]  /*5c30*/  LDCU.64 UR6, c[0x4][0x78] ;  /* 0x01000f00ff0677ac */ /* 0x000f620008000a00 */
[----:B------:R-:W2:Y:S01]  /*5c40*/  LDC.64 R14, c[0x4][R15] ;  /* 0x010000000f0e7b82 */ /* 0x000ea20000000a00 */
[----:B------:R-:W3:Y:S01]  /*5c50*/  LDCU.64 UR4, c[0x4][0x10] ;  /* 0x01000200ff0477ac */ /* 0x000ee20008000a00 */
[----:B-1----:R-:W-:Y:S01]  /*5c60*/  MOV R5, UR9 ;  /* 0x0000000900057c02 */ /* 0x002fe20008000f00 */
[----:B------:R-:W-:Y:S01]  /*5c70*/  IMAD.U32 R4, RZ, RZ, UR8 ;  /* 0x00000008ff047e24 */ /* 0x000fe2000f8e00ff */
[----:B-----5:R-:W-:Y:S01]  /*5c80*/  MOV R7, UR7 ;  /* 0x0000000700077c02 */ /* 0x020fe20008000f00 */
[----:B------:R-:W-:Y:S01]  /*5c90*/  IMAD.U32 R6, RZ, RZ, UR6 ;  /* 0x00000006ff067e24 */ /* 0x000fe2000f8e00ff */
[----:B---3--:R-:W-:Y:S01]  /*5ca0*/  MOV R11, UR5 ;  /* 0x00000005000b7c02 */ /* 0x008fe20008000f00 */
[----:B------:R-:W-:Y:S02]  /*5cb0*/  IMAD.U32 R10, RZ, RZ, UR4 ;  /* 0x00000004ff0a7e24 */ /* 0x000fe4000f8e00ff */
[----:B------:R-:W-:Y:S07]  /*5cc0*/  LEPC R20, `(.L_x_98) ;  /* 0x000000001014794e */ /* 0x000fee0000000000 */
[----:B--2-4-:R-:W-:Y:S05]  /*5cd0*/  CALL.ABS.NOINC R14 ;  /* 0x000000000e007343 */ /* 0x014fea0003c00000 */
.L_x_98:
[----:B------:R-:W-:Y:S01]  /*5ce0*/  LOP3.LUT P0, RZ, R76, 0x60, RZ, 0xc0, !PT ;  /* 0x000000604cff7812 */ /* 0x000fe2000780c0ff */
[----:B------:R-:W-:Y:S05]  /*5cf0*/  WARPSYNC.ALL ;  /* 0x0000000000007948 */ /* 0x000fea0003800000 */
[----:B------:R-:W-:Y:S01]  /*5d00*/  R2UR UR4, R2 ;  /* 0x00000000020472ca */ /* 0x000fe200000e0000 */
[----:B------:R-:W-:Y:S01]  /*5d10*/  BSSY.RECONVERGENT B0, `(.L_x_99) ;  /* 0x000009f000007945 */ /* 0x000fe20003800200 */
[-C--:B---3--:R-:W-:Y:S02]  /*5d20*/  F2FP.F16.E4M3.UNPACK_B R2, R16.reuse ;  /* 0x00000010ff02723e */ /* 0x088fe400020006ff */
[----:B------:R-:W-:Y:S02]  /*5d30*/  F2FP.F16.E4M3.UNPACK_B R16, R16.H1 ;  /* 0x00000010ff10723e */ /* 0x000fe400030006ff */
[----:B------:R-:W-:Y:S01]  /*5d40*/  R2UR UR5, R22 ;  /* 0x00000000160572ca */ /* 0x000fe200000e0000 */
[----:B------:R-:W-:Y:S01]  /*5d50*/  HADD2.F32 R0, -RZ, R2.H0_H0 ;  /* 0x20000002ff007230 */ /* 0x000fe20000004100 */
[-C--:B------:R-:W-:Y:S01]  /*5d60*/  F2FP.F16.E4M3.UNPACK_B R42, R17.reuse ;  /* 0x00000011ff2a723e */ /* 0x080fe200020006ff */
[--C-:B------:R-:W-:Y:S01]  /*5d70*/  HADD2.F32 R3, -RZ, R16.reuse.H0_H0 ;  /* 0x20000010ff037230 */ /* 0x100fe20000004100 */
[----:B------:R-:W-:Y:S01]  /*5d80*/  F2FP.F16.E4M3.UNPACK_B R44, R17.H1 ;  /* 0x00000011ff2c723e */ /* 0x000fe200030006ff */
[----:B------:R-:W-:Y:S01]  /*5d90*/  HADD2.F32 R40, -RZ, R16.H1_H1 ;  /* 0x30000010ff287230 */ /* 0x000fe20000004100 */
[-C--:B------:R-:W-:Y:S01]  /*5da0*/  F2FP.F16.E4M3.UNPACK_B R46, R18.reuse ;  /* 0x00000012ff2e723e */ /* 0x080fe200020006ff */
[----:B------:R-:W-:Y:S01]  /*5db0*/  HADD2.F32 R2, -RZ, R2.H1_H1 ;  /* 0x30000002ff027230 */ /* 0x000fe20000004100 */
[----:B------:R-:W-:Y:S01]  /*5dc0*/  F2FP.F16.E4M3.UNPACK_B R48, R18.H1 ;  /* 0x00000012ff30723e */ /* 0x000fe200030006ff */
[--C-:B------:R-:W-:Y:S01]  /*5dd0*/  HADD2.F32 R41, -RZ, R42.reuse.H0_H0 ;  /* 0x2000002aff297230 */ /* 0x100fe20000004100 */
[-C--:B------:R-:W-:Y:S01]  /*5de0*/  F2FP.F16.E4M3.UNPACK_B R50, R19.reuse ;  /* 0x00000013ff32723e */ /* 0x080fe200020006ff */
[----:B------:R-:W-:Y:S01]  /*5df0*/  HADD2.F32 R42, -RZ, R42.H1_H1 ;  /* 0x3000002aff2a7230 */ /* 0x000fe20000004100 */
[----:B------:R-:W-:Y:S01]  /*5e00*/  F2FP.F16.E4M3.UNPACK_B R52, R19.H1 ;  /* 0x00000013ff34723e */ /* 0x000fe200030006ff */
[----:B------:R-:W-:Y:S01]  /*5e10*/  HADD2.F32 R43, -RZ, R44.H0_H0 ;  /* 0x2000002cff2b7230 */ /* 0x000fe20000004100 */
[----:B------:R-:W-:Y:S01]  /*5e20*/  LDTM.16dp32bit_t0_t15.x32 R4, tmem[UR4] ;  /* 0x00000004000479ee */ /* 0x000fe20008a80000 */
[----:B------:R-:W1:Y:S01]  /*5e30*/  LDTM.16dp32bit_t16_t31.x32 R4, tmem[UR4+0x20] ;  /* 0x00002004000479ee */ /* 0x000e620008aa0000 */
[----:B------:R-:W-:Y:S01]  /*5e40*/  NOP ;  /* 0x0000000000007918 */ /* 0x000fe20000000000 */
[----:B------:R-:W-:Y:S01]  /*5e50*/  UIADD3 UR4, UPT, UPT, UR5, 0xa0, URZ ;  /* 0x000000a005047890 */ /* 0x000fe2000fffe0ff */
[--C-:B------:R-:W-:Y:S01]  /*5e60*/  HADD2.F32 R45, -RZ, R46.reuse.H0_H0 ;  /* 0x2000002eff2d7230 */ /* 0x100fe20000004100 */
[----:B------:R-:W-:Y:S01]  /*5e70*/  F2FP.F16.E4M3.UNPACK_B R54, R64 ;  /* 0x00000040ff36723e */ /* 0x000fe200020006ff */
[----:B------:R-:W-:Y:S01]  /*5e80*/  HADD2.F32 R46, -RZ, R46.H1_H1 ;  /* 0x3000002eff2e7230 */ /* 0x000fe20000004100 */
[----:B------:R-:W-:Y:S01]  /*5e90*/  UPRMT UR4, UR48, 0x654, UR4 ;  /* 0x0000065430047896 */ /* 0x000fe20008000004 */
[--C-:B------:R-:W-:Y:S01]  /*5ea0*/  HADD2.F32 R49, -RZ, R50.reuse.H0_H0 ;  /* 0x20000032ff317230 */ /* 0x100fe20000004100 */
[-C--:B------:R-:W-:Y:S01]  /*5eb0*/  F2FP.F16.E4M3.UNPACK_B R58, R65.reuse ;  /* 0x00000041ff3a723e */ /* 0x080fe200020006ff */
[----:B------:R-:W-:Y:S01]  /*5ec0*/  HADD2.F32 R50, -RZ, R50.H1_H1 ;  /* 0x30000032ff327230 */ /* 0x000fe20000004100 */
[----:B------:R-:W-:Y:S01]  /*5ed0*/  F2FP.F16.E4M3.UNPACK_B R62, R66 ;  /* 0x00000042ff3e723e */ /* 0x000fe200020006ff */
[--C-:B------:R-:W-:Y:S01]  /*5ee0*/  HADD2.F32 R53, -RZ, R54.reuse.H0_H0 ;  /* 0x20000036ff357230 */ /* 0x100fe20000004100 */
[----:B------:R-:W-:Y:S01]  /*5ef0*/  F2FP.F16.E4M3.UNPACK_B R56, R64.H1 ;  /* 0x00000040ff38723e */ /* 0x000fe200030006ff */
[----:B------:R-:W-:Y:S01]  /*5f00*/  HADD2.F32 R54, -RZ, R54.H1_H1 ;  /* 0x30000036ff367230 */ /* 0x000fe20000004100 */
[----:B------:R-:W-:Y:S01]  /*5f10*/  F2FP.F16.E4M3.UNPACK_B R60, R65.H1 ;  /* 0x00000041ff3c723e */ /* 0x000fe200030006ff */
[----:B-1----:R-:W-:Y:S01]  /*5f20*/  SYNCS.ARRIVE.TRANS64.RED.A1T0 RZ, [UR4], RZ ;  /* 0x000000ffffff79a7 */ /* 0x002fe20008100404 */
[--C-:B------:R-:W-:Y:S01]  /*5f30*/  HADD2.F32 R57, -RZ, R58.reuse.H0_H0 ;  /* 0x2000003aff397230 */ /* 0x100fe20000004100 */
[-C--:B------:R-:W-:Y:S01]  /*5f40*/  F2FP.F16.E4M3.UNPACK_B R65, R67.reuse ;  /* 0x00000043ff41723e */ /* 0x080fe200020006ff */
[----:B------:R-:W-:Y:S01]  /*5f50*/  HADD2.F32 R58, -RZ, R58.H1_H1 ;  /* 0x3000003aff3a7230 */ /* 0x000fe20000004100 */
[----:B------:R-:W-:Y:S01]  /*5f60*/  F2FP.F16.E4M3.UNPACK_B R64, R66.H1 ;  /* 0x00000042ff40723e */ /* 0x000fe200030006ff */
[--C-:B------:R-:W-:Y:S01]  /*5f70*/  HADD2.F32 R61, -RZ, R62.reuse.H0_H0 ;  /* 0x2000003eff3d7230 */ /* 0x100fe20000004100 */
[----:B------:R-:W-:Y:S01]  /*5f80*/  F2FP.F16.E4M3.UNPACK_B R67, R67.H1 ;  /* 0x00000043ff43723e */ /* 0x000fe200030006ff */
[----:B------:R-:W-:Y:S01]  /*5f90*/  HADD2.F32 R62, -RZ, R62.H1_H1 ;  /* 0x3000003eff3e7230 */ /* 0x000fe20000004100 */
[----:B------:R-:W-:Y:S01]  /*5fa0*/  IADD3 R36, PT, PT, R36, 0x1, RZ ;  /* 0x0000000124247810 */ /* 0x000fe20007ffe0ff */
[C---:B----4-:R-:W-:Y:S01]  /*5fb0*/  FMUL R4, R38.reuse, R4 ;  /* 0x0000000426047220 */ /* 0x050fe20000400000 */
[C---:B------:R-:W-:Y:S01]  /*5fc0*/  FMUL R5, R38.reuse, R5 ;  /* 0x0000000526057220 */ /* 0x040fe20000400000 */
[C---:B------:R-:W-:Y:S01]  /*5fd0*/  FMUL R8, R38.reuse, R8 ;  /* 0x0000000826087220 */ /* 0x040fe20000400000 */
[C---:B------:R-:W-:Y:S01]  /*5fe0*/  FMUL R9, R38.reuse, R9 ;  /* 0x0000000926097220 */ /* 0x040fe20000400000 */
[C---:B------:R-:W-:Y:S01]  /*5ff0*/  FFMA R4, R39.reuse, R0, R4 ;  /* 0x0000000027047223 */ /* 0x040fe20000000004 */
[C---:B------:R-:W-:Y:S01]  /*6000*/  FFMA R5, R39.reuse, R2, R5 ;  /* 0x0000000227057223 */ /* 0x040fe20000000005 */
[C---:B------:R-:W-:Y:S01]  /*6010*/  FMUL R12, R38.reuse, R12 ;  /* 0x0000000c260c7220 */ /* 0x040fe20000400000 */
        /* <DEDUP_REMOVED lines=10> */
[----:B------:R-:W-:Y:S02]  /*60c0*/  HADD2.F32 R44, -RZ, R44.H1_H1 ;  /* 0x3000002cff2c7230 */ /* 0x000fe40000004100 */
[C---:B------:R-:W-:Y:S01]  /*60d0*/  FMUL R10, R38.reuse, R10 ;  /* 0x0000000a260a7220 */ /* 0x040fe20000400000 */
[C---:B------:R-:W-:Y:S01]  /*60e0*/  FFMA R6, R39.reuse, R3, R6 ;  /* 0x0000000327067223 */ /* 0x040fe20000000006 */
[C---:B------:R-:W-:Y:S01]  /*60f0*/  FFMA R7, R39.reuse, R40, R7 ;  /* 0x0000002827077223 */ /* 0x040fe20000000007 */
[C---:B------:R-:W-:Y:S01]  /*6100*/  FFMA R8, R39.reuse, R41, R8 ;  /* 0x0000002927087223 */ /* 0x040fe20000000008 */
[C---:B------:R-:W-:Y:S01]  /*6110*/  FFMA R9, R39.reuse, R42, R9 ;  /* 0x0000002a27097223 */ /* 0x040fe20000000009 */
[----:B------:R-:W-:Y:S01]  /*6120*/  FFMA R10, R39, R43, R10 ;  /* 0x0000002b270a7223 */ /* 0x000fe2000000000a */
[--C-:B------:R-:W-:Y:S01]  /*6130*/  HADD2.F32 R40, -RZ, R65.reuse.H0_H0 ;  /* 0x20000041ff287230 */ /* 0x100fe20000004100 */
[----:B------:R-:W-:Y:S01]  /*6140*/  F2FP.SATFINITE.E4M3.F32.PACK_AB_MERGE_C R86, R7, R6, RZ ;  /* 0x000000060756723e */ /* 0x000fe200048070ff */
[C---:B------:R-:W-:Y:S01]  /*6150*/  FMUL R7, R38.reuse, R24 ;  /* 0x0000001826077220 */ /* 0x040fe20000400000 */
[C---:B------:R-:W-:Y:S01]  /*6160*/  FMUL R24, R38.reuse, R29 ;  /* 0x0000001d26187220 */ /* 0x040fe20000400000 */
[C---:B------:R-:W-:Y:S01]  /*6170*/  FMUL R29, R38.reuse, R34 ;  /* 0x00000022261d7220 */ /* 0x040fe20000400000 */
[----:B------:R-:W-:Y:S02]  /*6180*/  HADD2.F32 R65, -RZ, R65.H1_H1 ;  /* 0x30000041ff417230 */ /* 0x000fe40000004100 */
[C---:B------:R-:W-:Y:S01]  /*6190*/  FMUL R11, R38.reuse, R11 ;  /* 0x0000000b260b7220 */ /* 0x040fe20000400000 */
[--C-:B------:R-:W-:Y:S02]  /*61a0*/  HADD2.F32 R47, -RZ, R48.reuse.H0_H0 ;  /* 0x20000030ff2f7230 */ /* 0x100fe40000004100 */
[C---:B------:R-:W-:Y:S01]  /*61b0*/  FMUL R14, R38.reuse, R14 ;  /* 0x0000000e260e7220 */ /* 0x040fe20000400000 */
[----:B------:R-:W-:Y:S02]  /*61c0*/  HADD2.F32 R48, -RZ, R48.H1_H1 ;  /* 0x30000030ff307230 */ /* 0x000fe40000004100 */
[C---:B------:R-:W-:Y:S01]  /*61d0*/  FFMA R11, R39.reuse, R44, R11 ;  /* 0x0000002c270b7223 */ /* 0x040fe2000000000b */
[C---:B------:R-:W-:Y:S01]  /*61e0*/  FFMA R12, R39.reuse, R45, R12 ;  /* 0x0000002d270c7223 */ /* 0x040fe2000000000c */
[C---:B------:R-:W-:Y:S01]  /*61f0*/  FFMA R13, R39.reuse, R46, R13 ;  /* 0x0000002e270d7223 */ /* 0x040fe2000000000d */
[----:B------:R-:W-:Y:S01]  /*6200*/  FFMA R14, R39, R47, R14 ;  /* 0x0000002f270e7223 */ /* 0x000fe2000000000e */
[C---:B------:R-:W-:Y:S01]  /*6210*/  FMUL R15, R38.reuse, R15 ;  /* 0x0000000f260f7220 */ /* 0x040fe20000400000 */
[--C-:B------:R-:W-:Y:S01]  /*6220*/  HADD2.F32 R51, -RZ, R52.reuse.H0_H0 ;  /* 0x20000034ff337230 */ /* 0x100fe20000004100 */
[----:B------:R-:W-:Y:S01]  /*6230*/  F2FP.SATFINITE.E4M3.F32.PACK_AB_MERGE_C R10, R11, R10, RZ ;  /* 0x0000000a0b0a723e */ /* 0x000fe200048070ff */
[----:B------:R-:W-:Y:S02]  /*6240*/  HADD2.F32 R52, -RZ, R52.H1_H1 ;  /* 0x30000034ff347230 */ /* 0x000fe40000004100 */
[C---:B------:R-:W-:Y:S01]  /*6250*/  FFMA R15, R39.reuse, R48, R15 ;  /* 0x00000030270f7223 */ /* 0x040fe2000000000f */
[C---:B------:R-:W-:Y:S01]  /*6260*/  FFMA R16, R39.reuse, R49, R16 ;  /* 0x0000003127107223 */ /* 0x040fe20000000010 */
[C---:B------:R-:W-:Y:S01]  /*6270*/  FFMA R17, R39.reuse, R50, R17 ;  /* 0x0000003227117223 */ /* 0x040fe20000000011 */
[C---:B------:R-:W-:Y:S01]  /*6280*/  FMUL R18, R38.reuse, R18 ;  /* 0x0000001226127220 */ /* 0x040fe20000400000 */
[C---:B------:R-:W-:Y:S01]  /*6290*/  FMUL R19, R38.reuse, R19 ;  /* 0x0000001326137220 */ /* 0x040fe20000400000 */
[--C-:B------:R-:W-:Y:S02]  /*62a0*/  HADD2.F32 R55, -RZ, R56.reuse.H0_H0 ;  /* 0x20000038ff377230 */ /* 0x100fe40000004100 */
[C---:B------:R-:W-:Y:S01]  /*62b0*/  FMUL R3, R38.reuse, R22 ;  /* 0x0000001626037220 */ /* 0x040fe20000400000 */
[C---:B------:R-:W-:Y:S01]  /*62c0*/  FFMA R18, R39.reuse, R51, R18 ;  /* 0x0000003327127223 */ /* 0x040fe20000000012 */
[----:B------:R-:W-:Y:S02]  /*62d0*/  HADD2.F32 R56, -RZ, R56.H1_H1 ;  /* 0x30000038ff387230 */ /* 0x000fe40000004100 */
[C---:B------:R-:W-:Y:S01]  /*62e0*/  FFMA R19, R39.reuse, R52, R19 ;  /* 0x0000003427137223 */ /* 0x040fe20000000013 */
[C---:B------:R-:W-:Y:S01]  /*62f0*/  FMUL R6, R38.reuse, R23 ;  /* 0x0000001726067220 */ /* 0x040fe20000400000 */
[C---:B------:R-:W-:Y:S01]  /*6300*/  FFMA R0, R39.reuse, R53, R0 ;  /* 0x0000003527007223 */ /* 0x040fe20000000000 */
[C---:B------:R-:W-:Y:S01]  /*6310*/  FFMA R2, R39.reuse, R54, R2 ;  /* 0x0000003627027223 */ /* 0x040fe20000000002 */
[--C-:B------:R-:W-:Y:S02]  /*6320*/  HADD2.F32 R59, -RZ, R60.reuse.H0_H0 ;  /* 0x2000003cff3b7230 */ /* 0x100fe40000004100 */
[C---:B------:R-:W-:Y:S01]  /*6330*/  FFMA R3, R39.reuse, R55, R3 ;  /* 0x0000003727037223 */ /* 0x040fe20000000003 */
[----:B------:R-:W-:Y:S02]  /*6340*/  HADD2.F32 R60, -RZ, R60.H1_H1 ;  /* 0x3000003cff3c7230 */ /* 0x000fe40000004100 */
[C---:B------:R-:W-:Y:S01]  /*6350*/  FMUL R21, R38.reuse, R26 ;  /* 0x0000001a26157220 */ /* 0x040fe20000400000 */
[C---:B------:R-:W-:Y:S01]  /*6360*/  FMUL R22, R38.reuse, R27 ;  /* 0x0000001b26167220 */ /* 0x040fe20000400000 */
[C---:B------:R-:W-:Y:S01]  /*6370*/  FFMA R6, R39.reuse, R56, R6 ;  /* 0x0000003827067223 */ /* 0x040fe20000000006 */
[C---:B------:R-:W-:Y:S01]  /*6380*/  FFMA R7, R39.reuse, R57, R7 ;  /* 0x0000003927077223 */ /* 0x040fe20000000007 */
[C---:B------:R-:W-:Y:S01]  /*6390*/  FMUL R23, R38.reuse, R28 ;  /* 0x0000001c26177220 */ /* 0x040fe20000400000 */
[C---:B------:R-:W-:Y:S01]  /*63a0*/  FFMA R20, R39.reuse, R58, R20 ;  /* 0x0000003a27147223 */ /* 0x040fe20000000014 */
[--C-:B------:R-:W-:Y:S02]  /*63b0*/  HADD2.F32 R63, -RZ, R64.reuse.H0_H0 ;  /* 0x20000040ff3f7230 */ /* 0x100fe40000004100 */
[C---:B------:R-:W-:Y:S01]  /*63c0*/  FFMA R21, R39.reuse, R59, R21 ;  /* 0x0000003b27157223 */ /* 0x040fe20000000015 */
[----:B------:R-:W-:Y:S02]  /*63d0*/  HADD2.F32 R64, -RZ, R64.H1_H1 ;  /* 0x30000040ff407230 */ /* 0x000fe40000004100 */
[C---:B------:R-:W-:Y:S01]  /*63e0*/  FFMA R22, R39.reuse, R60, R22 ;  /* 0x0000003c27167223 */ /* 0x040fe20000000016 */
[C---:B------:R-:W-:Y:S01]  /*63f0*/  FMUL R26, R38.reuse, R31 ;  /* 0x0000001f261a7220 */ /* 0x040fe20000400000 */
[C---:B------:R-:W-:Y:S01]  /*6400*/  FMUL R27, R38.reuse, R32 ;  /* 0x00000020261b7220 */ /* 0x040fe20000400000 */
[C---:B------:R-:W-:Y:S01]  /*6410*/  FFMA R23, R39.reuse, R61, R23 ;  /* 0x0000003d27177223 */ /* 0x040fe20000000017 */
[----:B------:R-:W-:Y:S01]  /*6420*/  FMUL R28, R38, R33 ;  /* 0x00000021261c7220 */ /* 0x000fe20000400000 */
[C---:B------:R-:W-:Y:S01]  /*6430*/  FFMA R24, R39.reuse, R62, R24 ;  /* 0x0000003e27187223 */ /* 0x040fe20000000018 */
[--C-:B------:R-:W-:Y:S02]  /*6440*/  HADD2.F32 R66, -RZ, R67.reuse.H0_H0 ;  /* 0x20000043ff427230 */ /* 0x100fe40000004100 */
[C---:B------:R-:W-:Y:S01]  /*6450*/  FFMA R25, R39.reuse, R63, R25 ;  /* 0x0000003f27197223 */ /* 0x040fe20000000019 */
[----:B------:R-:W-:Y:S02]  /*6460*/  HADD2.F32 R67, -RZ, R67.H1_H1 ;  /* 0x30000043ff437230 */ /* 0x000fe40000004100 */
[----:B------:R-:W-:Y:S01]  /*6470*/  FFMA R26, R39, R64, R26 ;  /* 0x00000040271a7223 */ /* 0x000fe2000000001a */
[----:B------:R-:W-:Y:S01]  /*6480*/  F2FP.SATFINITE.E4M3.F32.PACK_AB_MERGE_C R14, R15, R14, RZ ;  /* 0x0000000e0f0e723e */ /* 0x000fe200048070ff */
[----:B------:R-:W-:Y:S01]  /*6490*/  FFMA R27, R39, R40, R27 ;  /* 0x00000028271b7223 */ /* 0x000fe2000000001b */
[----:B------:R-:W-:Y:S01]  /*64a0*/  F2FP.SATFINITE.E4M3.F32.PACK_AB_MERGE_C R18, R19, R18, RZ ;  /* 0x000000121312723e */ /* 0x000fe200048070ff */
[C---:B------:R-:W-:Y:S01]  /*64b0*/  FFMA R28, R39.reuse, R65, R28 ;  /* 0x00000041271c7223 */ /* 0x040fe2000000001c */
[C---:B------:R-:W-:Y:S01]  /*64c0*/  FFMA R29, R39.reuse, R66, R29 ;  /* 0x00000042271d7223 */ /* 0x040fe2000000001d */
[----:B------:R-:W-:Y:S01]  /*64d0*/  FFMA R30, R39, R67, R30 ;  /* 0x00000043271e7223 */ /* 0x000fe2000000001e */
[----:B------:R-:W-:Y:S02]  /*64e0*/  F2FP.SATFINITE.E4M3.F32.PACK_AB_MERGE_C R32, R5, R4, R86 ;  /* 0x000000040520723e */ /* 0x000fe40004807056 */
[----:B------:R-:W-:Y:S02]  /*64f0*/  F2FP.SATFINITE.E4M3.F32.PACK_AB_MERGE_C R33, R9, R8, R10 ;  /* 0x000000080921723e */ /* 0x000fe4000480700a */
[----:B------:R-:W-:Y:S02]  /*6500*/  F2FP.SATFINITE.E4M3.F32.PACK_AB_MERGE_C R34, R13, R12, R14 ;  /* 0x0000000c0d22723e */ /* 0x000fe4000480700e */
[----:B------:R-:W-:Y:S02]  /*6510*/  F2FP.SATFINITE.E4M3.F32.PACK_AB_MERGE_C R35, R17, R16, R18 ;  /* 0x000000101123723e */ /* 0x000fe40004807012 */
[----:B------:R-:W-:Y:S02]  /*6520*/  F2FP.SATFINITE.E4M3.F32.PACK_AB_MERGE_C R3, R6, R3, RZ ;  /* 0x000000030603723e */ /* 0x000fe400048070ff */
[----:B------:R-:W-:Y:S01]  /*6530*/  F2FP.SATFINITE.E4M3.F32.PACK_AB_MERGE_C R5, R22, R21, RZ ;  /* 0x000000151605723e */ /* 0x000fe200048070ff */
[----:B------:R1:W-:Y:S01]  /*6540*/  STS.128 [R78+UR44+0x1200], R32 ;  /* 0x001200204e007988 */ /* 0x0003e20008000c2c */
[----:B------:R-:W-:Y:S02]  /*6550*/  F2FP.SATFINITE.E4M3.F32.PACK_AB_MERGE_C R6, R26, R25, RZ ;  /* 0x000000191a06723e */ /* 0x000fe400048070ff */
[----:B------:R-:W-:Y:S02]  /*6560*/  F2FP.SATFINITE.E4M3.F32.PACK_AB_MERGE_C R29, R30, R29, RZ ;  /* 0x0000001d1e1d723e */ /* 0x000fe400048070ff */
[----:B------:R-:W-:Y:S02]  /*6570*/  F2FP.SATFINITE.E4M3.F32.PACK_AB_MERGE_C R5, R20, R7, R5 ;  /* 0x000000071405723e */ /* 0x000fe40004807005 */
[----:B------:R-:W-:Y:S02]  /*6580*/  F2FP.SATFINITE.E4M3.F32.PACK_AB_MERGE_C R4, R2, R0, R3 ;  /* 0x000000000204723e */ /* 0x000fe40004807003 */
[----:B------:R-:W-:Y:S02]  /*6590*/  F2FP.SATFINITE.E4M3.F32.PACK_AB_MERGE_C R6, R24, R23, R6 ;  /* 0x000000171806723e */ /* 0x000fe40004807006 */
[----:B------:R-:W-:Y:S05]  /*65a0*/  F2FP.SATFINITE.E4M3.F32.PACK_AB_MERGE_C R7, R28, R27, R29 ;  /* 0x0000001b1c07723e */ /* 0x000fea000480701d */
[----:B------:R1:W-:Y:S01]  /*65b0*/  STS.128 [R77+0x1010], R4 ;  /* 0x001010044d007388 */ /* 0x0003e20000000c00 */
[----:B------:R-:W-:Y:S01]  /*65c0*/  @!PT LDS RZ, [RZ] ;  /* 0x00000000fffff984 */ /* 0x000fe20000000800 */
[----:B------:R-:W-:Y:S01]  /*65d0*/  @!PT LDS RZ, [RZ] ;  /* 0x00000000fffff984 */ /* 0x000fe20000000800 */
[----:B------:R-:W-:Y:S01]  /*65e0*/  @!PT LDS RZ, [RZ] ;  /* 0x00000000fffff984 */ /* 0x000fe20000000800 */
[----:B------:R-:W-:Y:S01]  /*65f0*/  @!PT LDS RZ, [RZ] ;  /* 0x00000000fffff984 */ /* 0x000fe20000000800 */
[----:B------:R3:W-:Y:S07]  /*6600*/  MEMBAR.ALL.CTA ;  /* 0x0000000000007992 */ /* 0x0007ee0000008000 */
[----:B---3--:R-:W3:Y:S02]  /*6610*/  FENCE.VIEW.ASYNC.S ;  /* 0x00000000000073c6 */ /* 0x008ee40000000000 */
[----:B---3--:R-:W-:Y:S06]  /*6620*/  BAR.SYNC.DEFER_BLOCKING 0x1, 0x80 ;  /* 0x0042000000007b1d */ /* 0x008fec0000010000 */
[----:B------:R-:W-:Y:S05]  /*6630*/  @P0 BRA `(.L_x_100) ;  /* 0x0000000000300947 */ /* 0x000fea0003800000 */
[----:B------:R-:W-:Y:S02]  /*6640*/  UIADD3 UR4, UPT, UPT, UR44, 0x1200, URZ ;  /* 0x000012002c047890 */ /* 0x000fe4000fffe0ff */
[----:B------:R-:W-:Y:S02]  /*6650*/  USHF.L.U32 UR9, UR45, 0x6, URZ ;  /* 0x000000062d097899 */ /* 0x000fe400080006ff */
[----:B------:R-:W-:Y:S02]  /*6660*/  USHF.L.U32 UR10, UR46, 0x6, URZ ;  /* 0x000000062e0a7899 */ /* 0x000fe400080006ff */
[----:B------:R-:W-:Y:S01]  /*6670*/  MOV R85, UR4 ;  /* 0x0000000400557c02 */ /* 0x000fe20008000f00 */
[----:B------:R-:W-:Y:S01]  /*6680*/  UIADD3 UR4, UP0, UPT, UR62, 0x680, URZ ;  /* 0x000006803e047890 */ /* 0x000fe2000ff1e0ff */
[----:B------:R-:W-:Y:S02]  /*6690*/  UMOV UR11, UR36 ;  /* 0x00000024000b7c82 */ /* 0x000fe40008000000 */
[----:B------:R-:W-:Y:S01]  /*66a0*/  R2UR UR8, R85 ;  /* 0x00000000550872ca */ /* 0x000fe200000e0000 */
[----:B------:R-:W-:Y:S11]  /*66b0*/  UIADD3.X UR5, UPT, UPT, URZ, UR63, URZ, UP0, !UPT ;  /* 0x0000003fff057290 */ /* 0x000ff600087fe4ff */
[----:B------:R-:W-:Y:S01]  /*66c0*/  @!UPT UIADD3 URZ, UPT, UPT, URZ, URZ, URZ ;  /* 0x000000fffffff290 */ /* 0x000fe2000fffe0ff */
[----:B------:R3:W-:Y:S01]  /*66d0*/  UTMASTG.3D [UR8], [UR4] ;  /* 0x00000008040073b5 */ /* 0x0007e20008010000 */
[----:B------:R0:W-:Y:S01]  /*66e0*/  UTMACMDFLUSH ;  /* 0x00000000000079b7 */ /* 0x0001e20000000000 */
[----:B---3--:R-:W-:Y:S04]  /*66f0*/  DEPBAR.LE SB0, 0x0 ;  /* 0x000080000000791a */ /* 0x008fe80000000000 */
.L_x_100:
[----:B------:R-:W-:Y:S05]  /*6700*/  BSYNC.RECONVERGENT B0 ;  /* 0x0000000000007941 */ /* 0x000fea0003800200 */
.L_x_99:
[----:B------:R-:W-:Y:S01]  /*6710*/  BAR.SYNC.DEFER_BLOCKING 0x1, 0x80 ;  /* 0x0042000000007b1d */ /* 0x000fe20000010000 */
[----:B------:R-:W-:Y:S01]  /*6720*/  ISETP.NE.AND P0, PT, R81, 0x2, PT ;  /* 0x000000025100780c */ /* 0x000fe20003f05270 */
[----:B------:R-:W-:Y:S01]  /*6730*/  UISETP.NE.AND UP0, UPT, UR47, URZ, UPT ;  /* 0x000000ff2f00728c */ /* 0x000fe2000bf05270 */
[----:B------:R-:W-:Y:S01]  /*6740*/  ISETP.NE.AND P1, PT, R36, 0x4, PT ;  /* 0x000000042400780c */ /* 0x000fe20003f25270 */
[----:B------:R-:W-:Y:S01]  /*6750*/  UIADD3 UR45, UPT, UPT, UR37, UR60, URZ ;  /* 0x0000003c252d7290 */ /* 0x000fe2000fffe0ff */
[----:B------:R-:W-:Y:S01]  /*6760*/  SEL R2, RZ, 0x1, P0 ;  /* 0x00000001ff027807 */ /* 0x000fe20000000000 */
[----:B------:R-:W-:Y:S01]  /*6770*/  UIADD3 UR46, UPT, UPT, UR38, UR57, URZ ;  /* 0x00000039262e7290 */ /* 0x000fe2000fffe0ff */
[----:B------:R-:W-:Y:S02]  /*6780*/  SEL R0, RZ, 0x1, P1 ;  /* 0x00000001ff007807 */ /* 0x000fe40000800000 */
[----:B------:R-:W-:Y:S02]  /*6790*/  LOP3.LUT R83, R83, R2, RZ, 0x3c, !PT ;  /* 0x0000000253537212 */ /* 0x000fe400078e3cff */
[----:B------:R-:W-:Y:S02]  /*67a0*/  LOP3.LUT R84, R84, R0, RZ, 0x3c, !PT ;  /* 0x0000000054547212 */ /* 0x000fe400078e3cff */
[----:B------:R-:W-:Y:S02]  /*67b0*/  SEL R81, R81, RZ, P0 ;  /* 0x000000ff51517207 */ /* 0x000fe40000000000 */
[----:B------:R-:W-:Y:S01]  /*67c0*/  SEL R36, R36, RZ, P1 ;  /* 0x000000ff24247207 */ /* 0x000fe20000800000 */
[----:B------:R-:W-:Y:S01]  /*67d0*/  UMOV UR36, UR51 ;  /* 0x0000003300247c82 */ /* 0x000fe20008000000 */
[----:B------:R-:W-:Y:S05]  /*67e0*/  BRA.U UP0, `(.L_x_101) ;  /* 0xffffffe5002c7547 */ /* 0x000fea000b83ffff */
[----:B------:R-:W-:Y:S05]  /*67f0*/  EXIT ;  /* 0x000000000000794d */ /* 0x000fea0003800000 */
.L_x_24:
[----:B--2---:R2:W3:Y:S02]  /*6800*/  SYNCS.PHASECHK.TRANS64.TRYWAIT P0, [R0+URZ+0xd0], R2 ;  /* 0x0000d002000075a7 */ /* 0x0044e400080011ff */
[----:B---3--:R-:W-:Y:S05]  /*6810*/  @!P0 NANOSLEEP.SYNCS 0x989680 ;  /* 0x009896800000895d */ /* 0x008fea0003900000 */
[----:B------:R-:W3:Y:S02]  /*6820*/  @!P0 SYNCS.PHASECHK.TRANS64 P0, [R0+URZ+0xd0], R2 ;  /* 0x0000d002000085a7 */ /* 0x000ee400080010ff */
[----:B---3--:R-:W-:Y:S05]  /*6830*/  @!P0 BRA `(.L_x_24) ;  /* 0xfffffffc00f08947 */ /* 0x008fea000383ffff */
[----:B------:R-:W-:Y:S05]  /*6840*/  BRA `(.L_x_102) ;  /* 0xffffffb000447947 */ /* 0x000fea000383ffff */
.L_x_27:
[----:B-1----:R-:W-:-:S07]  /*6850*/  MOV R0, UR33 ;  /* 0x0000002100007c02 */ /* 0x002fce0008000f00 */
.L_x_103:
[----:B-1----:R1:W2:Y:S02]  /*6860*/  SYNCS.PHASECHK.TRANS64.TRYWAIT P0, [R0+URZ+0x20], R3 ;  /* 0x00002003000075a7 */ /* 0x0022a400080011ff */
[----:B--2---:R-:W-:Y:S05]  /*6870*/  @!P0 NANOSLEEP.SYNCS 0x989680 ;  /* 0x009896800000895d */ /* 0x004fea0003900000 */
[----:B------:R-:W2:Y:S02]  /*6880*/  @!P0 SYNCS.PHASECHK.TRANS64 P0, [R0+URZ+0x20], R3 ;  /* 0x00002003000085a7 */ /* 0x000ea400080010ff */
[----:B--2---:R-:W-:Y:S05]  /*6890*/  @!P0 BRA `(.L_x_103) ;  /* 0xfffffffc00f08947 */ /* 0x004fea000383ffff */
[----:B------:R-:W-:Y:S05]  /*68a0*/  BRA `(.L_x_26) ;  /* 0xffffffb000907947 */ /* 0x000fea000383ffff */
.L_x_34:
[----:B-1----:R-:W-:-:S07]  /*68b0*/  MOV R0, UR17 ;  /* 0x0000001100007c02 */ /* 0x002fce0008000f00 */
.L_x_104:
[----:B-1----:R1:W2:Y:S02]  /*68c0*/  SYNCS.PHASECHK.TRANS64.TRYWAIT P0, [R0+URZ+0x20], R3 ;  /* 0x00002003000075a7 */ /* 0x0022a400080011ff */
[----:B--2---:R-:W-:Y:S05]  /*68d0*/  @!P0 NANOSLEEP.SYNCS 0x989680 ;  /* 0x009896800000895d */ /* 0x004fea0003900000 */
[----:B------:R-:W2:Y:S02]  /*68e0*/  @!P0 SYNCS.PHASECHK.TRANS64 P0, [R0+URZ+0x20], R3 ;  /* 0x00002003000085a7 */ /* 0x000ea400080010ff */
[----:B--2---:R-:W-:Y:S05]  /*68f0*/  @!P0 BRA `(.L_x_104) ;  /* 0xfffffffc00f08947 */ /* 0x004fea000383ffff */
[----:B------:R-:W-:Y:S05]  /*6900*/  BRA `(.L_x_33) ;  /* 0xffffffb400547947 */ /* 0x000fea000383ffff */
.L_x_39:
[----:B-1----:R1:W2:Y:S02]  /*6910*/  SYNCS.PHASECHK.TRANS64.TRYWAIT P0, [R3+URZ+0x60], R0 ;  /* 0x00006000030075a7 */ /* 0x0022a400080011ff */
[----:B--2---:R-:W-:Y:S05]  /*6920*/  @!P0 NANOSLEEP.SYNCS 0x989680 ;  /* 0x009896800000895d */ /* 0x004fea0003900000 */
[----:B------:R-:W2:Y:S02]  /*6930*/  @!P0 SYNCS.PHASECHK.TRANS64 P0, [R3+URZ+0x60], R0 ;  /* 0x00006000030085a7 */ /* 0x000ea400080010ff */
[----:B--2---:R-:W-:Y:S05]  /*6940*/  @!P0 BRA `(.L_x_39) ;  /* 0xfffffffc00f08947 */ /* 0x004fea000383ffff */
[----:B------:R-:W-:Y:S05]  /*6950*/  BRA `(.L_x_105) ;  /* 0xffffffb800007947 */ /* 0x000fea000383ffff */
.L_x_43:
[----:B------:R-:W-:-:S07]  /*6960*/  MOV R0, UR4 ;  /* 0x0000000400007c02 */ /* 0x000fce0008000f00 */
.L_x_106:
[----:B-1----:R1:W2:Y:S02]  /*6970*/  SYNCS.PHASECHK.TRANS64.TRYWAIT P0, [R0+URZ], R2 ;  /* 0x00000002000075a7 */ /* 0x0022a400080011ff */
[----:B--2---:R-:W-:Y:S05]  /*6980*/  @!P0 NANOSLEEP.SYNCS 0x989680 ;  /* 0x009896800000895d */ /* 0x004fea0003900000 */
[----:B------:R-:W2:Y:S02]  /*6990*/  @!P0 SYNCS.PHASECHK.TRANS64 P0, [R0+URZ], R2 ;  /* 0x00000002000085a7 */ /* 0x000ea400080010ff */
[----:B--2---:R-:W-:Y:S05]  /*69a0*/  @!P0 BRA `(.L_x_106) ;  /* 0xfffffffc00f08947 */ /* 0x004fea000383ffff */
[----:B------:R-:W-:Y:S05]  /*69b0*/  BRA `(.L_x_107) ;  /* 0xffffffbc00a47947 */ /* 0x000fea000383ffff */
.L_x_44:
[----:B------:R-:W-:-:S07]  /*69c0*/  MOV R0, UR5 ;  /* 0x0000000500007c02 */ /* 0x000fce0008000f00 */
.L_x_108:
[----:B-1----:R1:W2:Y:S02]  /*69d0*/  SYNCS.PHASECHK.TRANS64.TRYWAIT P0, [R0+URZ], R3 ;  /* 0x00000003000075a7 */ /* 0x0022a400080011ff */
[----:B--2---:R-:W-:Y:S05]  /*69e0*/  @!P0 NANOSLEEP.SYNCS 0x989680 ;  /* 0x009896800000895d */ /* 0x004fea0003900000 */
[----:B------:R-:W2:Y:S02]  /*69f0*/  @!P0 SYNCS.PHASECHK.TRANS64 P0, [R0+URZ], R3 ;  /* 0x00000003000085a7 */ /* 0x000ea400080010ff */
[----:B--2---:R-:W-:Y:S05]  /*6a00*/  @!P0 BRA `(.L_x_108) ;  /* 0xfffffffc00f08947 */ /* 0x004fea000383ffff */
[----:B------:R-:W-:Y:S05]  /*6a10*/  BRA `(.L_x_109) ;  /* 0xffffffbc00b07947 */ /* 0x000fea000383ffff */
.L_x_45:
[----:B------:R-:W-:-:S07]  /*6a20*/  MOV R0, UR5 ;  /* 0x0000000500007c02 */ /* 0x000fce0008000f00 */
.L_x_110:
[----:B-1----:R1:W2:Y:S02]  /*6a30*/  SYNCS.PHASECHK.TRANS64.TRYWAIT P0, [R0+URZ], R3 ;  /* 0x00000003000075a7 */ /* 0x0022a400080011ff */
[----:B--2---:R-:W-:Y:S05]  /*6a40*/  @!P0 NANOSLEEP.SYNCS 0x989680 ;  /* 0x009896800000895d */ /* 0x004fea0003900000 */
[----:B------:R-:W2:Y:S02]  /*6a50*/  @!P0 SYNCS.PHASECHK.TRANS64 P0, [R0+URZ], R3 ;  /* 0x00000003000085a7 */ /* 0x000ea400080010ff */
[----:B--2---:R-:W-:Y:S05]  /*6a60*/  @!P0 BRA `(.L_x_110) ;  /* 0xfffffffc00f08947 */ /* 0x004fea000383ffff */
[----:B------:R-:W-:Y:S05]  /*6a70*/  BRA `(.L_x_111) ;  /* 0xffffffbc00bc7947 */ /* 0x000fea000383ffff */
.L_x_48:
[----:B--2---:R2:W3:Y:S02]  /*6a80*/  SYNCS.PHASECHK.TRANS64.TRYWAIT P0, [R2+URZ+0xc0], R4 ;  /* 0x0000c004020075a7 */ /* 0x0044e400080011ff */
[----:B---3--:R-:W-:Y:S05]  /*6a90*/  @!P0 NANOSLEEP.SYNCS 0x989680 ;  /* 0x009896800000895d */ /* 0x008fea0003900000 */
[----:B------:R-:W3:Y:S02]  /*6aa0*/  @!P0 SYNCS.PHASECHK.TRANS64 P0, [R2+URZ+0xc0], R4 ;  /* 0x0000c004020085a7 */ /* 0x000ee400080010ff */
[----:B---3--:R-:W-:Y:S05]  /*6ab0*/  @!P0 BRA `(.L_x_48) ;  /* 0xfffffffc00f08947 */ /* 0x008fea000383ffff */
[----:B------:R-:W-:Y:S05]  /*6ac0*/  BRA `(.L_x_112) ;  /* 0xffffffc000187947 */ /* 0x000fea000383ffff */
.L_x_49:
[----:B------:R-:W-:-:S07]  /*6ad0*/  MOV R2, UR4 ;  /* 0x0000000400027c02 */ /* 0x000fce0008000f00 */
.L_x_113:
[----:B--2---:R2:W3:Y:S02]  /*6ae0*/  SYNCS.PHASECHK.TRANS64.TRYWAIT P0, [R2+URZ+0x70], R5 ;  /* 0x00007005020075a7 */ /* 0x0044e400080011ff */
[----:B---3--:R-:W-:Y:S05]  /*6af0*/  @!P0 NANOSLEEP.SYNCS 0x989680 ;  /* 0x009896800000895d */ /* 0x008fea0003900000 */
[----:B------:R-:W3:Y:S02]  /*6b00*/  @!P0 SYNCS.PHASECHK.TRANS64 P0, [R2+URZ+0x70], R5 ;  /* 0x00007005020085a7 */ /* 0x000ee400080010ff */
[----:B---3--:R-:W-:Y:S05]  /*6b10*/  @!P0 BRA `(.L_x_113) ;  /* 0xfffffffc00f08947 */ /* 0x008fea000383ffff */
[----:B------:R-:W-:Y:S05]  /*6b20*/  BRA `(.L_x_114) ;  /* 0xffffffc000287947 */ /* 0x000fea000383ffff */
.L_x_50:
[----:B--2---:R2:W3:Y:S02]  /*6b30*/  SYNCS.PHASECHK.TRANS64.TRYWAIT P1, [R2+URZ+0x60], R4 ;  /* 0x00006004020075a7 */ /* 0x0044e400080211ff */
[----:B---3--:R-:W-:Y:S05]  /*6b40*/  @!P1 NANOSLEEP.SYNCS 0x989680 ;  /* 0x009896800000995d */ /* 0x008fea0003900000 */
[----:B------:R-:W3:Y:S02]  /*6b50*/  @!P1 SYNCS.PHASECHK.TRANS64 P1, [R2+URZ+0x60], R4 ;  /* 0x00006004020095a7 */ /* 0x000ee400080210ff */
[----:B---3--:R-:W-:Y:S05]  /*6b60*/  @!P1 BRA `(.L_x_50) ;  /* 0xfffffffc00f09947 */ /* 0x008fea000383ffff */
[----:B------:R-:W-:Y:S05]  /*6b70*/  BRA `(.L_x_115) ;  /* 0xffffffc000587947 */ /* 0x000fea000383ffff */
.L_x_53:
[----:B------:R-:W-:-:S07]  /*6b80*/  MOV R0, UR4 ;  /* 0x0000000400007c02 */ /* 0x000fce0008000f00 */
.L_x_116:
[----:B--2---:R2:W3:Y:S02]  /*6b90*/  SYNCS.PHASECHK.TRANS64.TRYWAIT P0, [R0+URZ+0x70], R2 ;  /* 0x00007002000075a7 */ /* 0x0044e400080011ff */
[----:B---3--:R-:W-:Y:S05]  /*6ba0*/  @!P0 NANOSLEEP.SYNCS 0x989680 ;  /* 0x009896800000895d */ /* 0x008fea0003900000 */
[----:B------:R-:W3:Y:S02]  /*6bb0*/  @!P0 SYNCS.PHASECHK.TRANS64 P0, [R0+URZ+0x70], R2 ;  /* 0x00007002000085a7 */ /* 0x000ee400080010ff */
[----:B---3--:R-:W-:Y:S05]  /*6bc0*/  @!P0 BRA `(.L_x_116) ;  /* 0xfffffffc00f08947 */ /* 0x008fea000383ffff */
[----:B------:R-:W-:Y:S05]  /*6bd0*/  BRA `(.L_x_52) ;  /* 0xffffffc000ac7947 */ /* 0x000fea000383ffff */
.L_x_60:
[----:B-1----:R1:W2:Y:S02]  /*6be0*/  SYNCS.PHASECHK.TRANS64.TRYWAIT P1, [R0+URZ+0x60], R2 ;  /* 0x00006002000075a7 */ /* 0x0022a400080211ff */
[----:B--2---:R-:W-:Y:S05]  /*6bf0*/  @!P1 NANOSLEEP.SYNCS 0x989680 ;  /* 0x009896800000995d */ /* 0x004fea0003900000 */
[----:B------:R-:W2:Y:S02]  /*6c00*/  @!P1 SYNCS.PHASECHK.TRANS64 P1, [R0+URZ+0x60], R2 ;  /* 0x00006002000095a7 */ /* 0x000ea400080210ff */
[----:B--2---:R-:W-:Y:S05]  /*6c10*/  @!P1 BRA `(.L_x_60) ;  /* 0xfffffffc00f09947 */ /* 0x004fea000383ffff */
[----:B------:R-:W-:Y:S05]  /*6c20*/  BRA `(.L_x_117) ;  /* 0xffffffc800087947 */ /* 0x000fea000383ffff */
.L_x_61:
[----:B------:R-:W-:-:S07]  /*6c30*/  MOV R2, UR19 ;  /* 0x0000001300027c02 */ /* 0x000fce0008000f00 */
.L_x_118:
[----:B-1----:R1:W2:Y:S02]  /*6c40*/  SYNCS.PHASECHK.TRANS64.TRYWAIT P0, [R2+URZ+0xa0], R0 ;  /* 0x0000a000020075a7 */ /* 0x0022a400080011ff */
[----:B--2---:R-:W-:Y:S05]  /*6c50*/  @!P0 NANOSLEEP.SYNCS 0x989680 ;  /* 0x009896800000895d */ /* 0x004fea0003900000 */
[----:B------:R-:W2:Y:S02]  /*6c60*/  @!P0 SYNCS.PHASECHK.TRANS64 P0, [R2+URZ+0xa0], R0 ;  /* 0x0000a000020085a7 */ /* 0x000ea400080010ff */
[----:B--2---:R-:W-:Y:S05]  /*6c70*/  @!P0 BRA `(.L_x_118) ;  /* 0xfffffffc00f08947 */ /* 0x004fea000383ffff */
[----:B------:R-:W-:Y:S05]  /*6c80*/  BRA `(.L_x_119) ;  /* 0xffffffc8003c7947 */ /* 0x000fea000383ffff */
.L_x_64:
[----:B------:R-:W-:Y:S07]  /*6c90*/  MOV R0, UR6 ;  /* 0x0000000600007c02 */ /* 0x000fee0008000f00 */
.L_x_120:
[----:B-1----:R1:W2:Y:S02]  /*6ca0*/  SYNCS.PHASECHK.TRANS64.TRYWAIT P0, [R0+URZ], R2 ;  /* 0x00000002000075a7 */ /* 0x0022a400080011ff */
[----:B--2---:R-:W-:Y:S05]  /*6cb0*/  @!P0 NANOSLEEP.SYNCS 0x989680 ;  /* 0x009896800000895d */ /* 0x004fea0003900000 */
[----:B------:R-:W2:Y:S02]  /*6cc0*/  @!P0 SYNCS.PHASECHK.TRANS64 P0, [R0+URZ], R2 ;  /* 0x00000002000085a7 */ /* 0x000ea400080010ff */
[----:B--2---:R-:W-:Y:S05]  /*6cd0*/  @!P0 BRA `(.L_x_120) ;  /* 0xfffffffc00f08947 */ /* 0x004fea000383ffff */
[----:B------:R-:W-:Y:S05]  /*6ce0*/  BRA `(.L_x_63) ;  /* 0xffffffc800747947 */ /* 0x000fea000383ffff */
.L_x_67:
[----:B------:R-:W-:-:S07]  /*6cf0*/  MOV R0, UR4 ;  /* 0x0000000400007c02 */ /* 0x000fce0008000f00 */
.L_x_121:
[----:B--2---:R2:W4:Y:S02]  /*6d00*/  SYNCS.PHASECHK.TRANS64.TRYWAIT P0, [R0+URZ], R2 ;  /* 0x00000002000075a7 */ /* 0x00452400080011ff */
[----:B----4-:R-:W-:Y:S05]  /*6d10*/  @!P0 NANOSLEEP.SYNCS 0x989680 ;  /* 0x009896800000895d */ /* 0x010fea0003900000 */
[----:B------:R-:W4:Y:S02]  /*6d20*/  @!P0 SYNCS.PHASECHK.TRANS64 P0, [R0+URZ], R2 ;  /* 0x00000002000085a7 */ /* 0x000f2400080010ff */
[----:B----4-:R-:W-:Y:S05]  /*6d30*/  @!P0 BRA `(.L_x_121) ;  /* 0xfffffffc00f08947 */ /* 0x010fea000383ffff */
[----:B------:R-:W-:Y:S05]  /*6d40*/  BRA `(.L_x_122) ;  /* 0xffffffcc00147947 */ /* 0x000fea000383ffff */
.L_x_68:
[----:B------:R-:W-:-:S07]  /*6d50*/  MOV R0, UR5 ;  /* 0x0000000500007c02 */ /* 0x000fce0008000f00 */
.L_x_123:
[----:B-1----:R1:W2:Y:S02]  /*6d60*/  SYNCS.PHASECHK.TRANS64.TRYWAIT P0, [R0+URZ], R3 ;  /* 0x00000003000075a7 */ /* 0x0022a400080011ff */
[----:B--2---:R-:W-:Y:S05]  /*6d70*/  @!P0 NANOSLEEP.SYNCS 0x989680 ;  /* 0x009896800000895d */ /* 0x004fea0003900000 */
[----:B------:R-:W2:Y:S02]  /*6d80*/  @!P0 SYNCS.PHASECHK.TRANS64 P0, [R0+URZ], R3 ;  /* 0x00000003000085a7 */ /* 0x000ea400080010ff */
[----:B--2---:R-:W-:Y:S05]  /*6d90*/  @!P0 BRA `(.L_x_123) ;  /* 0xfffffffc00f08947 */ /* 0x004fea000383ffff */
[----:B------:R-:W-:Y:S05]  /*6da0*/  BRA `(.L_x_124) ;  /* 0xffffffcc00207947 */ /* 0x000fea000383ffff */
.L_x_69:
[----:B------:R-:W-:-:S07]  /*6db0*/  MOV R0, UR5 ;  /* 0x0000000500007c02 */ /* 0x000fce0008000f00 */
.L_x_125:
[----:B-1----:R1:W2:Y:S02]  /*6dc0*/  SYNCS.PHASECHK.TRANS64.TRYWAIT P0, [R0+URZ], R3 ;  /* 0x00000003000075a7 */ /* 0x0022a400080011ff */
[----:B--2---:R-:W-:Y:S05]  /*6dd0*/  @!P0 NANOSLEEP.SYNCS 0x989680 ;  /* 0x009896800000895d */ /* 0x004fea0003900000 */
[----:B------:R-:W2:Y:S02]  /*6de0*/  @!P0 SYNCS.PHASECHK.TRANS64 P0, [R0+URZ], R3 ;  /* 0x00000003000085a7 */ /* 0x000ea400080010ff */
[----:B--2---:R-:W-:Y:S05]  /*6df0*/  @!P0 BRA `(.L_x_125) ;  /* 0xfffffffc00f08947 */ /* 0x004fea000383ffff */
[----:B------:R-:W-:Y:S05]  /*6e00*/  BRA `(.L_x_126) ;  /* 0xffffffcc002c7947 */ /* 0x000fea000383ffff */
.L_x_70:
[----:B-1----:R-:W-:-:S07]  /*6e10*/  MOV R0, UR4 ;  /* 0x0000000400007c02 */ /* 0x002fce0008000f00 */
.L_x_127:
[----:B-1----:R1:W2:Y:S02]  /*6e20*/  SYNCS.PHASECHK.TRANS64.TRYWAIT P0, [R0+URZ], R2 ;  /* 0x00000002000075a7 */ /* 0x0022a400080011ff */
[----:B--2---:R-:W-:Y:S05]  /*6e30*/  @!P0 NANOSLEEP.SYNCS 0x989680 ;  /* 0x009896800000895d */ /* 0x004fea0003900000 */
[----:B------:R-:W2:Y:S02]  /*6e40*/  @!P0 SYNCS.PHASECHK.TRANS64 P0, [R0+URZ], R2 ;  /* 0x00000002000085a7 */ /* 0x000ea400080010ff */
[----:B--2---:R-:W-:Y:S05]  /*6e50*/  @!P0 BRA `(.L_x_127) ;  /* 0xfffffffc00f08947 */ /* 0x004fea000383ffff */
[----:B------:R-:W-:Y:S05]  /*6e60*/  BRA `(.L_x_128) ;  /* 0xffffffcc00387947 */ /* 0x000fea000383ffff */
.L_x_75:
[----:B---3--:R3:W4:Y:S02]  /*6e70*/  SYNCS.PHASECHK.TRANS64.TRYWAIT P0, [R12+URZ+0x60], R0 ;  /* 0x000060000c0075a7 */ /* 0x00872400080011ff */
[----:B----4-:R-:W-:Y:S05]  /*6e80*/  @!P0 NANOSLEEP.SYNCS 0x989680 ;  /* 0x009896800000895d */ /* 0x010fea0003900000 */
[----:B------:R-:W4:Y:S02]  /*6e90*/  @!P0 SYNCS.PHASECHK.TRANS64 P0, [R12+URZ+0x60], R0 ;  /* 0x000060000c0085a7 */ /* 0x000f2400080010ff */
[----:B----4-:R-:W-:Y:S05]  /*6ea0*/  @!P0 BRA `(.L_x_75) ;  /* 0xfffffffc00f08947 */ /* 0x010fea000383ffff */
[----:B------:R-:W-:Y:S05]  /*6eb0*/  BRA `(.L_x_129) ;  /* 0xffffffd0004c7947 */ /* 0x000fea000383ffff */
.L_x_78:
[----:B-1----:R-:W-:Y:S07]  /*6ec0*/  MOV R0, UR17 ;  /* 0x0000001100007c02 */ /* 0x002fee0008000f00 */
.L_x_130:
[----:B-1----:R1:W3:Y:S02]  /*6ed0*/  SYNCS.PHASECHK.TRANS64.TRYWAIT P2, [R0+URZ+0x58], R8 ;  /* 0x00005808000075a7 */ /* 0x0022e400080411ff */
[----:B---3--:R-:W-:Y:S05]  /*6ee0*/  @!P2 NANOSLEEP.SYNCS 0x989680 ;  /* 0x009896800000a95d */ /* 0x008fea0003900000 */
[----:B------:R-:W3:Y:S02]  /*6ef0*/  @!P2 SYNCS.PHASECHK.TRANS64 P2, [R0+URZ+0x58], R8 ;  /* 0x000058080000a5a7 */ /* 0x000ee400080410ff */
[----:B---3--:R-:W-:Y:S05]  /*6f00*/  @!P2 BRA `(.L_x_130) ;  /* 0xfffffffc00f0a947 */ /* 0x008fea000383ffff */
[----:B------:R-:W-:Y:S05]  /*6f10*/  BRA `(.L_x_77) ;  /* 0xffffffd400ac7947 */ /* 0x000fea000383ffff */
.L_x_81:
[----:B-1----:R-:W-:Y:S07]  /*6f20*/  MOV R0, UR17 ;  /* 0x0000001100007c02 */ /* 0x002fee0008000f00 */
.L_x_131:
[----:B-1----:R1:W3:Y:S02]  /*6f30*/  SYNCS.PHASECHK.TRANS64.TRYWAIT P0, [R0+URZ+0x48], R6 ;  /* 0x00004806000075a7 */ /* 0x0022e400080011ff */
[----:B---3--:R-:W-:Y:S05]  /*6f40*/  @!P0 NANOSLEEP.SYNCS 0x989680 ;  /* 0x009896800000895d */ /* 0x008fea0003900000 */
[----:B------:R-:W3:Y:S02]  /*6f50*/  @!P0 SYNCS.PHASECHK.TRANS64 P0, [R0+URZ+0x48], R6 ;  /* 0x00004806000085a7 */ /* 0x000ee400080010ff */
[----:B---3--:R-:W-:Y:S05]  /*6f60*/  @!P0 BRA `(.L_x_131) ;  /* 0xfffffffc00f08947 */ /* 0x008fea000383ffff */
[----:B------:R-:W-:Y:S05]  /*6f70*/  BRA `(.L_x_132) ;  /* 0xffffffd400fc7947 */ /* 0x000fea000383ffff */
.L_x_84:
[----:B---3--:R3:W1:Y:S02]  /*6f80*/  SYNCS.PHASECHK.TRANS64.TRYWAIT P0, [R3+URZ+0x60], R0 ;  /* 0x00006000030075a7 */ /* 0x00866400080011ff */
[----:B-1----:R-:W-:Y:S05]  /*6f90*/  @!P0 NANOSLEEP.SYNCS 0x989680 ;  /* 0x009896800000895d */ /* 0x002fea0003900000 */
[----:B------:R-:W1:Y:S02]  /*6fa0*/  @!P0 SYNCS.PHASECHK.TRANS64 P0, [R3+URZ+0x60], R0 ;  /* 0x00006000030085a7 */ /* 0x000e6400080010ff */
[----:B-1----:R-:W-:Y:S05]  /*6fb0*/  @!P0 BRA `(.L_x_84) ;  /* 0xfffffffc00f08947 */ /* 0x002fea000383ffff */
[----:B------:R-:W-:Y:S05]  /*6fc0*/  BRA `(.L_x_133) ;  /* 0xffffffdc00487947 */ /* 0x000fea000383ffff */
.L_x_95:
[----:B-1----:R-:W-:Y:S04]  /*6fd0*/  MOV R0, UR44 ;  /* 0x0000002c00007c02 */ /* 0x002fe80008000f00 */
[----:B------:R1:W2:Y:S03]  /*6fe0*/  SYNCS.PHASECHK.TRANS64.TRYWAIT P1, [R0+URZ+0x40], R4 ;  /* 0x00004004000075a7 */ /* 0x0002a600080211ff */
[----:B--2---:R-:W-:Y:S05]  /*6ff0*/  @!P1 NANOSLEEP.SYNCS 0x989680 ;  /* 0x009896800000995d */ /* 0x004fea0003900000 */
[----:B------:R-:W2:Y:S02]  /*7000*/  @!P1 SYNCS.PHASECHK.TRANS64 P1, [R0+URZ+0x40], R4 ;  /* 0x00004004000095a7 */ /* 0x000ea400080210ff */
[----:B--2---:R-:W-:Y:S05]  /*7010*/  @!P1 BRA `(.L_x_95) ;  /* 0xfffffffc00ec9947 */ /* 0x004fea000383ffff */
[----:B------:R-:W-:Y:S05]  /*7020*/  BRA `(.L_x_94) ;  /* 0xffffffe800987947 */ /* 0x000fea000383ffff */
.L_x_97:
[----:B------:R1:W1:Y:S02]  /*7030*/  SYNCS.PHASECHK.TRANS64.TRYWAIT P1, [R22+URZ+0x80], R3 ;  /* 0x00008003160075a7 */ /* 0x00026400080211ff */
[----:B-1----:R-:W-:Y:S05]  /*7040*/  @!P1 NANOSLEEP.SYNCS 0x989680 ;  /* 0x009896800000995d */ /* 0x002fea0003900000 */
[----:B------:R-:W1:Y:S02]  /*7050*/  @!P1 SYNCS.PHASECHK.TRANS64 P1, [R22+URZ+0x80], R3 ;  /* 0x00008003160095a7 */ /* 0x000e6400080210ff */
[----:B-1----:R-:W-:Y:S05]  /*7060*/  @!P1 BRA `(.L_x_97) ;  /* 0xfffffffc00f09947 */ /* 0x002fea000383ffff */
[----:B------:R-:W-:Y:S05]  /*7070*/  BRA `(.L_x_96) ;  /* 0xffffffe800d47947 */ /* 0x000fea000383ffff */
        .weak           $__internal_0_$__cuda_sm10x_tcgen05_guardrail_trap_col_being_dealloced_not_returned_by_alloc
        .type           $__internal_0_$__cuda_sm10x_tcgen05_guardrail_trap_col_being_dealloced_not_returned_by_alloc,@function
        .size           $__internal_0_$__cuda_sm10x_tcgen05_guardrail_trap_col_being_dealloced_not_returned_by_alloc,($__internal_1_$__cuda_sm10x_tcgen05_guardrail_trap_phase_invalid_during_alloc - $__internal_0_$__cuda_sm10x_tcgen05_guardrail_trap_col_being_dealloced_not_returned_by_alloc)
$__internal_0_$__cuda_sm10x_tcgen05_guardrail_trap_col_being_dealloced_not_returned_by_alloc:
[----:B------:R-:W-:Y:S05]  /*7080*/  BPT.TRAP 0x1 ;  /* 0x000000040000795c */ /* 0x000fea0000300000 */
[----:B------:R-:W-:-:S04]  /*7090*/  HFMA2 R3, -RZ, RZ, 0, 0 ;  /* 0x00000000ff037431 */ /* 0x000fc800000001ff */
[----:B------:R-:W-:Y:S05]  /*70a0*/  RET.REL.NODEC R2 `(_ZN7cutlass13device_kernelINS_4gemm6kernel13GemmUniversalIN4cute5tupleIJiiiiEEENS1_10collective13CollectiveMmaINS1_35MainloopSm100TmaUmmaWarpSpecializedILi4ELi2ELi4ENS5_IJNS4_1CILi2EEESB_NSA_ILi1EEEEEEEENS5_IJNSA_ILi64EEESF_NSA_ILi32EEEEEENS_12float_e4m3_tENS5_IJlSC_lEEESI_SJ_NS4_8TiledMMAINS4_8MMA_AtomIJNS4_10MMA_TraitsINS4_19SM100_MMA_F8F6F4_SSEJSI_SI_fSF_SF_NS4_17integral_constantINS4_4UMMA5MajorELSQ_0EEESR_NSO_INSP_7ScaleInELSS_0EEEST_EEEEEENS4_6LayoutINS5_IJSC_SC_SC_EEENS5_IJNSA_ILi0EEESY_SY_EEEEENS5_IJNS4_10UnderscoreES11_S11_EEEEENS4_23SM90_TMA_LOAD_MULTICASTENS4_14ComposedLayoutINS4_7SwizzleILi1ELi4ELi3EEENS4_18smem_ptr_flag_bitsILi8EEENSW_INS5_IJNSA_ILi8EEESG_EEENS5_IJSG_SC_EEEEEEEvNS4_8identityES14_S1E_vS1F_EENS_8epilogue10collective18CollectiveEpilogueINS1H_23Sm100TmaWarpSpecializedILi1ELi1ELi32ELb0ELb0EEEJSH_NS5_IJNSW_ISF_SC_EES1M_EEESI_SJ_SI_SJ_NS1H_6fusion15FusionCallbacksIS1L_NS1O_17LinearCombinationISI_fSI_fLNS_15FloatRoundStyleE2EEESH_S1N_JEEENS4_5SM1004TMEM4LOAD26SM100_TMEM_LOAD_16dp32b32xENS4_13SM90_TMA_LOADENS15_INS16_ILi2ELi4ELi3EEES19_NSW_INS5_IJS1A_SF_EEENS5_IJSF_SC_EEEEEEENS4_39AutoVectorizingCopyWithAssumedAlignmentILi128EEENS4_14SM90_TMA_STOREES23_S25_S25_EEEvvEEEEvNT_6ParamsE) ;  /* 0xffffff8c02d47950 */ /* 0x000fea0003c3ffff */
        .weak           $__internal_1_$__cuda_sm10x_tcgen05_guardrail_trap_phase_invalid_during_alloc
        .type           $__internal_1_$__cuda_sm10x_tcgen05_guardrail_trap_phase_invalid_during_alloc,@function
        .size           $__internal_1_$__cuda_sm10x_tcgen05_guardrail_trap_phase_invalid_during_alloc,($__internal_2_$__cuda_sm10x_tcgen05_guardrail_trap_unallocated_columns_being_dealloced - $__internal_1_$__cuda_sm10x_tcgen05_guardrail_trap_phase_invalid_during_alloc)
$__internal_1_$__cuda_sm10x_tcgen05_guardrail_trap_phase_invalid_during_alloc:
[----:B------:R-:W-:Y:S05]  /*70b0*/  BPT.TRAP 0x1 ;  /* 0x000000040000795c */ /* 0x000fea0000300000 */
[----:B------:R-:W-:-:S04]  /*70c0*/  MOV R5, 0x0 ;  /* 0x0000000000057802 */ /* 0x000fc80000000f00 */
[----:B------:R-:W-:Y:S05]  /*70d0*/  RET.REL.NODEC R4 `(_ZN7cutlass13device_kernelINS_4gemm6kernel13GemmUniversalIN4cute5tupleIJiiiiEEENS1_10collective13CollectiveMmaINS1_35MainloopSm100TmaUmmaWarpSpecializedILi4ELi2ELi4ENS5_IJNS4_1CILi2EEESB_NSA_ILi1EEEEEEEENS5_IJNSA_ILi64EEESF_NSA_ILi32EEEEEENS_12float_e4m3_tENS5_IJlSC_lEEESI_SJ_NS4_8TiledMMAINS4_8MMA_AtomIJNS4_10MMA_TraitsINS4_19SM100_MMA_F8F6F4_SSEJSI_SI_fSF_SF_NS4_17integral_constantINS4_4UMMA5MajorELSQ_0EEESR_NSO_INSP_7ScaleInELSS_0EEEST_EEEEEENS4_6LayoutINS5_IJSC_SC_SC_EEENS5_IJNSA_ILi0EEESY_SY_EEEEENS5_IJNS4_10UnderscoreES11_S11_EEEEENS4_23SM90_TMA_LOAD_MULTICASTENS4_14ComposedLayoutINS4_7SwizzleILi1ELi4ELi3EEENS4_18smem_ptr_flag_bitsILi8EEENSW_INS5_IJNSA_ILi8EEESG_EEENS5_IJSG_SC_EEEEEEEvNS4_8identityES14_S1E_vS1F_EENS_8epilogue10collective18CollectiveEpilogueINS1H_23Sm100TmaWarpSpecializedILi1ELi1ELi32ELb0ELb0EEEJSH_NS5_IJNSW_ISF_SC_EES1M_EEESI_SJ_SI_SJ_NS1H_6fusion15FusionCallbacksIS1L_NS1O_17LinearCombinationISI_fSI_fLNS_15FloatRoundStyleE2EEESH_S1N_JEEENS4_5SM1004TMEM4LOAD26SM100_TMEM_LOAD_16dp32b32xENS4_13SM90_TMA_LOADENS15_INS16_ILi2ELi4ELi3EEES19_NSW_INS5_IJS1A_SF_EEENS5_IJSF_SC_EEEEEEENS4_39AutoVectorizingCopyWithAssumedAlignmentILi128EEENS4_14SM90_TMA_STOREES23_S25_S25_EEEvvEEEEvNT_6ParamsE) ;  /* 0xffffff8c04c87950 */ /* 0x000fea0003c3ffff */
        .weak           $__internal_2_$__cuda_sm10x_tcgen05_guardrail_trap_unallocated_columns_being_dealloced
        .type           $__internal_2_$__cuda_sm10x_tcgen05_guardrail_trap_unallocated_columns_being_dealloced,@function
        .size           $__internal_2_$__cuda_sm10x_tcgen05_guardrail_trap_unallocated_columns_being_dealloced,(.L_x_135 - $__internal_2_$__cuda_sm10x_tcgen05_guardrail_trap_unallocated_columns_being_dealloced)
$__internal_2_$__cuda_sm10x_tcgen05_guardrail_trap_unallocated_columns_being_dealloced:
[----:B------:R-:W-:Y:S05]  /*70e0*/  BPT.TRAP 0x1 ;  /* 0x000000040000795c */ /* 0x000fea0000300000 */
[----:B------:R-:W-:-:S04]  /*70f0*/  HFMA2 R3, -RZ, RZ, 0, 0 ;  /* 0x00000000ff037431 */ /* 0x000fc800000001ff */
[----:B------:R-:W-:Y:S05]  /*7100*/  RET.REL.NODEC R2 `(_ZN7cutlass13device_kernelINS_4gemm6kernel13GemmUniversalIN4cute5tupleIJiiiiEEENS1_10collective13CollectiveMmaINS1_35MainloopSm100TmaUmmaWarpSpecializedILi4ELi2ELi4ENS5_IJNS4_1CILi2EEESB_NSA_ILi1EEEEEEEENS5_IJNSA_ILi64EEESF_NSA_ILi32EEEEEENS_12float_e4m3_tENS5_IJlSC_lEEESI_SJ_NS4_8TiledMMAINS4_8MMA_AtomIJNS4_10MMA_TraitsINS4_19SM100_MMA_F8F6F4_SSEJSI_SI_fSF_SF_NS4_17integral_constantINS4_4UMMA5MajorELSQ_0EEESR_NSO_INSP_7ScaleInELSS_0EEEST_EEEEEENS4_6LayoutINS5_IJSC_SC_SC_EEENS5_IJNSA_ILi0EEESY_SY_EEEEENS5_IJNS4_10UnderscoreES11_S11_EEEEENS4_23SM90_TMA_LOAD_MULTICASTENS4_14ComposedLayoutINS4_7SwizzleILi1ELi4ELi3EEENS4_18smem_ptr_flag_bitsILi8EEENSW_INS5_IJNSA_ILi8EEESG_EEENS5_IJSG_SC_EEEEEEEvNS4_8identityES14_S1E_vS1F_EENS_8epilogue10collective18CollectiveEpilogueINS1H_23Sm100TmaWarpSpecializedILi1ELi1ELi32ELb0ELb0EEEJSH_NS5_IJNSW_ISF_SC_EES1M_EEESI_SJ_SI_SJ_NS1H_6fusion15FusionCallbacksIS1L_NS1O_17LinearCombinationISI_fSI_fLNS_15FloatRoundStyleE2EEESH_S1N_JEEENS4_5SM1004TMEM4LOAD26SM100_TMEM_LOAD_16dp32b32xENS4_13SM90_TMA_LOADENS15_INS16_ILi2ELi4ELi3EEES19_NSW_INS5_IJS1A_SF_EEENS5_IJSF_SC_EEEEEEENS4_39AutoVectorizingCopyWithAssumedAlignmentILi128EEENS4_14SM90_TMA_STOREES23_S25_S25_EEEvvEEEEvNT_6ParamsE) ;  /* 0xffffff8c02bc7950 */ /* 0x000fea0003c3ffff */
.L_x_134:
[----:B------:R-:W-:-:S00]  /*7110*/  BRA `(.L_x_134) ;  /* 0xfffffffc00fc7947 */ /* 0x000fc0000383ffff */
[----:B------:R-:W-:-:S00]  /*7120*/  NOP ;  /* 0x0000000000007918 */ /* 0x000fc00000000000 */
        /* <DEDUP_REMOVED lines=13> */
.L_x_135:


//--------------------- .nv.global.init           --------------------------
	.section	.nv.global.init,"aw",@progbits
.nv.global.init:
	.type		$str$27,@object
	.size		$str$27,($str$28 - $str$27)
$str$27:
        /*0000*/ 	.byte	0x28, 0x61, 0x64, 0x64, 0x72, 0x65, 0x73, 0x73, 0x20, 0x26, 0x20, 0x6d, 0x61, 0x73, 0x6b, 0x29
        /*0010*/ 	.byte	0x20, 0x3d, 0x3d, 0x20, 0x30, 0x00
	.type		$str$28,@object
	.size		$str$28,($str$26 - $str$28)
$str$28:
        /*0016*/ 	.byte	0x2f, 0x74, 0x6d, 0x70, 0x2f, 0x63, 0x75, 0x74, 0x6c, 0x61, 0x73, 0x73, 0x5f, 0x73, 0x77, 0x65
        /*0026*/ 	.byte	0x65, 0x70, 0x5f, 0x73, 0x72, 0x63, 0x2f, 0x69, 0x6e, 0x63, 0x6c, 0x75, 0x64, 0x65, 0x2f, 0x63
        /*0036*/ 	.byte	0x75, 0x74, 0x65, 0x2f, 0x70, 0x6f, 0x69, 0x6e, 0x74, 0x65, 0x72, 0x5f, 0x66, 0x6c, 0x61, 0x67
        /*0046*/ 	.byte	0x67, 0x65, 0x64, 0x2e, 0x68, 0x70, 0x70, 0x00
	.type		$str$26,@object
	.size		$str$26,($str$25 - $str$26)
$str$26:
        /*004e*/ 	.byte	0x2f, 0x74, 0x6d, 0x70, 0x2f, 0x63, 0x75, 0x74, 0x6c, 0x61, 0x73, 0x73, 0x5f, 0x73, 0x77, 0x65
        /*005e*/ 	.byte	0x65, 0x70, 0x5f, 0x73, 0x72, 0x63, 0x2f, 0x69, 0x6e, 0x63, 0x6c, 0x75, 0x64, 0x65, 0x2f, 0x63
        /*006e*/ 	.byte	0x75, 0x74, 0x65, 0x2f, 0x61, 0x74, 0x6f, 0x6d, 0x2f, 0x63, 0x6f, 0x70, 0x79, 0x5f, 0x74, 0x72
        /*007e*/ 	.byte	0x61, 0x69, 0x74, 0x73, 0x5f, 0x73, 0x6d, 0x31, 0x30, 0x30, 0x2e, 0x68, 0x70, 0x70, 0x00
	.type		$str$25,@object
	.size		$str$25,(__unnamed_1 - $str$25)
$str$25:
        /*008d*/ 	.byte	0x28, 0x28, 0x75, 0x69, 0x6e, 0x74, 0x33, 0x32, 0x5f, 0x74, 0x28, 0x74, 0x68, 0x72, 0x65, 0x61
        /*009d*/ 	.byte	0x64, 0x49, 0x64, 0x78, 0x2e, 0x78, 0x29, 0x20, 0x2f, 0x20, 0x33, 0x32, 0x29, 0x20, 0x25, 0x20
        /*00ad*/ 	.byte	0x34, 0x29, 0x20, 0x3d, 0x3d, 0x20, 0x28, 0x28, 0x28, 0x74, 0x6d, 0x65, 0x6d, 0x5f, 0x61, 0x64
        /*00bd*/ 	.byte	0x64, 0x72, 0x20, 0x3e, 0x3e, 0x20, 0x31, 0x36, 0x29, 0x20, 0x2f, 0x20, 0x33, 0x32, 0x29, 0x20
        /*00cd*/ 	.byte	0x25, 0x20, 0x34, 0x29, 0x00
	.type		__unnamed_1,@object
	.size		__unnamed_1,(__unnamed_2 - __unnamed_1)
__unnamed_1:
        /*00d2*/ 	.byte	0x61, 0x75, 0x74, 0x6f, 0x20, 0x63, 0x75, 0x74, 0x65, 0x3a, 0x3a, 0x61, 0x73, 0x5f, 0x70, 0x6f
        /* <DEDUP_REMOVED lines=24> */
        /*0262*/ 	.byte	0x3c, 0x34, 0x30, 0x39, 0x36, 0x3e, 0x3e, 0x3e, 0x3e, 0x5d, 0x00
	.type		__unnamed_2,@object
	.size		__unnamed_2,(.L_2 - __unnamed_2)
__unnamed_2:
        /* <DEDUP_REMOVED lines=40> */
        /*04ed*/ 	.byte	0x74, 0x65, 0x3a, 0x3a, 0x43, 0x3c, 0x30, 0x3e, 0x3e, 0x3e, 0x3e, 0x5d, 0x00
.L_2:


//--------------------- .nv.shared._ZN7cutlass13device_kernelINS_4gemm6kernel13GemmUniversalIN4cute5tupleIJiiiiEEENS1_10collective13CollectiveMmaINS1_35MainloopSm100TmaUmmaWarpSpecializedILi4ELi2ELi4ENS5_IJNS4_1CILi2EEESB_NSA_ILi1EEEEEEEENS5_IJNSA_ILi64EEESF_NSA_ILi32EEEEEENS_12float_e4m3_tENS5_IJlSC_lEEESI_SJ_NS4_8TiledMMAINS4_8MMA_AtomIJNS4_10MMA_TraitsINS4_19SM100_MMA_F8F6F4_SSEJSI_SI_fSF_SF_NS4_17integral_constantINS4_4UMMA5MajorELSQ_0EEESR_NSO_INSP_7ScaleInELSS_0EEEST_EEEEEENS4_6LayoutINS5_IJSC_SC_SC_EEENS5_IJNSA_ILi0EEESY_SY_EEEEENS5_IJNS4_10UnderscoreES11_S11_EEEEENS4_23SM90_TMA_LOAD_MULTICASTENS4_14ComposedLayoutINS4_7SwizzleILi1ELi4ELi3EEENS4_18smem_ptr_flag_bitsILi8EEENSW_INS5_IJNSA_ILi8EEESG_EEENS5_IJSG_SC_EEEEEEEvNS4_8identityES14_S1E_vS1F_EENS_8epilogue10collective18CollectiveEpilogueINS1H_23Sm100TmaWarpSpecializedILi1ELi1ELi32ELb0ELb0EEEJSH_NS5_IJNSW_ISF_SC_EES1M_EEESI_SJ_SI_SJ_NS1H_6fusion15FusionCallbacksIS1L_NS1O_17LinearCombinationISI_fSI_fLNS_15FloatRoundStyleE2EEESH_S1N_JEEENS4_5SM1004TMEM4LOAD26SM100_TMEM_LOAD_16dp32b32xENS4_13SM90_TMA_LOADENS15_INS16_ILi2ELi4ELi3EEES19_NSW_INS5_IJS1A_SF_EEENS5_IJSF_SC_EEEEEEENS4_39AutoVectorizingCopyWithAssumedAlignmentILi128EEENS4_14SM90_TMA_STOREES23_S25_S25_EEEvvEEEEvNT_6ParamsE --------------------------
	.section	.nv.shared._ZN7cutlass13device_kernelINS_4gemm6kernel13GemmUniversalIN4cute5tupleIJiiiiEEENS1_10collective13CollectiveMmaINS1_35MainloopSm100TmaUmmaWarpSpecializedILi4ELi2ELi4ENS5_IJNS4_1CILi2EEESB_NSA_ILi1EEEEEEEENS5_IJNSA_ILi64EEESF_NSA_ILi32EEEEEENS_12float_e4m3_tENS5_IJlSC_lEEESI_SJ_NS4_8TiledMMAINS4_8MMA_AtomIJNS4_10MMA_TraitsINS4_19SM100_MMA_F8F6F4_SSEJSI_SI_fSF_SF_NS4_17integral_constantINS4_4UMMA5MajorELSQ_0EEESR_NSO_INSP_7ScaleInELSS_0EEEST_EEEEEENS4_6LayoutINS5_IJSC_SC_SC_EEENS5_IJNSA_ILi0EEESY_SY_EEEEENS5_IJNS4_10UnderscoreES11_S11_EEEEENS4_23SM90_TMA_LOAD_MULTICASTENS4_14ComposedLayoutINS4_7SwizzleILi1ELi4ELi3EEENS4_18smem_ptr_flag_bitsILi8EEENSW_INS5_IJNSA_ILi8EEESG_EEENS5_IJSG_SC_EEEEEEEvNS4_8identityES14_S1E_vS1F_EENS_8epilogue10collective18CollectiveEpilogueINS1H_23Sm100TmaWarpSpecializedILi1ELi1ELi32ELb0ELb0EEEJSH_NS5_IJNSW_ISF_SC_EES1M_EEESI_SJ_SI_SJ_NS1H_6fusion15FusionCallbacksIS1L_NS1O_17LinearCombinationISI_fSI_fLNS_15FloatRoundStyleE2EEESH_S1N_JEEENS4_5SM1004TMEM4LOAD26SM100_TMEM_LOAD_16dp32b32xENS4_13SM90_TMA_LOADENS15_INS16_ILi2ELi4ELi3EEES19_NSW_INS5_IJS1A_SF_EEENS5_IJSF_SC_EEEEEEENS4_39AutoVectorizingCopyWithAssumedAlignmentILi128EEENS4_14SM90_TMA_STOREES23_S25_S25_EEEvvEEEEvNT_6ParamsE,"aw",@nobits
	.sectionflags	@""
	.align	16
	.zero		1024


//--------------------- .nv.shared.reserved.0     --------------------------
	.section	.nv.shared.reserved.0,"aw",@nobits
	.weak		__nv_reservedSMEM_offset_0_alias
	.size		__nv_reservedSMEM_offset_0_alias, 0, 64
	.other		__nv_reservedSMEM_offset_0_alias,@"STO_CUDA_RESERVED_SHARED STV_DEFAULT"
__nv_reservedSMEM_offset_0_alias:
	.zero		0
.nv.shared.reserved.0:
	.zero		64
	.weak		__nv_reservedSMEM_tcgen05_partition
	.type		__nv_reservedSMEM_tcgen05_partition,@object
	.size		__nv_reservedSMEM_tcgen05_partition,(.L_0 - __nv_reservedSMEM_tcgen05_partition)
__nv_reservedSMEM_tcgen05_partition:
	.zero		32
.L_0:


//--------------------- .nv.global                --------------------------
	.section	.nv.global,"aw",@nobits
.nv.global:
	.type		_ZN39_INTERNAL_baba99c0_4_k_cu_8128f093_84264cute1_E,@object
	.size		_ZN39_INTERNAL_baba99c0_4_k_cu_8128f093_84264cute1_E,(_ZN39_INTERNAL_baba99c0_4_k_cu_8128f093_84264cuda3std3__45__cpo6cbeginE - _ZN39_INTERNAL_baba99c0_4_k_cu_8128f093_84264cute1_E)
_ZN39_INTERNAL_baba99c0_4_k_cu_8128f093_84264cute1_E:
	.zero		1
	.type		_ZN39_INTERNAL_baba99c0_4_k_cu_8128f093_84264cuda3std3__45__cpo6cbeginE,@object
	.size		_ZN39_INTERNAL_baba99c0_4_k_cu_8128f093_84264cuda3std3__45__cpo6cbeginE,(_ZN39_INTERNAL_baba99c0_4_k_cu_8128f093_84264cuda3std3__48in_placeE - _ZN39_INTERNAL_baba99c0_4_k_cu_8128f093_84264cuda3std3__45__cpo6cbeginE)
_ZN39_INTERNAL_baba99c0_4_k_cu_8128f093_84264cuda3std3__45__cpo6cbeginE:
	.zero		1
	.type		_ZN39_INTERNAL_baba99c0_4_k_cu_8128f093_84264cuda3std3__48in_placeE,@object
	.size		_ZN39_INTERNAL_baba99c0_4_k_cu_8128f093_84264cuda3std3__48in_placeE,(_ZN39_INTERNAL_baba99c0_4_k_cu_8128f093_84264cuda3std6ranges3__45__cpo9iter_moveE - _ZN39_INTERNAL_baba99c0_4_k_cu_8128f093_84264cuda3std3__48in_placeE)
_ZN39_INTERNAL_baba99c0_4_k_cu_8128f093_84264cuda3std3__48in_placeE:
	.zero		1
	.type		_ZN39_INTERNAL_baba99c0_4_k_cu_8128f093_84264cuda3std6ranges3__45__cpo9iter_moveE,@object
	.size		_ZN39_INTERNAL_baba99c0_4_k_cu_8128f093_84264cuda3std6ranges3__45__cpo9iter_moveE,(_ZN39_INTERNAL_baba99c0_4_k_cu_8128f093_84264cuda3std3__45__cpo5beginE - _ZN39_INTERNAL_baba99c0_4_k_cu_8128f093_84264cuda3std6ranges3__45__cpo9iter_moveE)
_ZN39_INTERNAL_baba99c0_4_k_cu_8128f093_84264cuda3std6ranges3__45__cpo9iter_moveE:
	.zero		1
	.type		_ZN39_INTERNAL_baba99c0_4_k_cu_8128f093_84264cuda3std3__45__cpo5beginE,@object
	.size		_ZN39_INTERNAL_baba99c0_4_k_cu_8128f093_84264cuda3std3__45__cpo5beginE,(_ZN39_INTERNAL_baba99c0_4_k_cu_8128f093_84264cuda3std3__441_GLOBAL__N__baba99c0_4_k_cu_8128f093_84266ignoreE - _ZN39_INTERNAL_baba99c0_4_k_cu_8128f093_84264cuda3std3__45__cpo5beginE)
_ZN39_INTERNAL_baba99c0_4_k_cu_8128f093_84264cuda3std3__45__cpo5beginE:
	.zero		1
	.type		_ZN39_INTERNAL_baba99c0_4_k_cu_8128f093_84264cuda3std3__441_GLOBAL__N__baba99c0_4_k_cu_8128f093_84266ignoreE,@object
	.size		_ZN39_INTERNAL_baba99c0_4_k_cu_8128f093_84264cuda3std3__441_GLOBAL__N__baba99c0_4_k_cu_8128f093_84266ignoreE,(_ZN39_INTERNAL_baba99c0_4_k_cu_8128f093_84264cute7productE - _ZN39_INTERNAL_baba99c0_4_k_cu_8128f093_84264cuda3std3__441_GLOBAL__N__baba99c0_4_k_cu_8128f093_84266ignoreE)
_ZN39_INTERNAL_baba99c0_4_k_cu_8128f093_84264cuda3std3__441_GLOBAL__N__baba99c0_4_k_cu_8128f093_84266ignoreE:
	.zero		1
	.type		_ZN39_INTERNAL_baba99c0_4_k_cu_8128f093_84264cute7productE,@object
	.size		_ZN39_INTERNAL_baba99c0_4_k_cu_8128f093_84264cute7productE,(_ZN39_INTERNAL_baba99c0_4_k_cu_8128f093_84264cuda3std3__45__cpo3endE - _ZN39_INTERNAL_baba99c0_4_k_cu_8128f093_84264cute7productE)
_ZN39_INTERNAL_baba99c0_4_k_cu_8128f093_84264cute7productE:
	.zero		1
	.type		_ZN39_INTERNAL_baba99c0_4_k_cu_8128f093_84264cuda3std3__45__cpo3endE,@object
	.size		_ZN39_INTERNAL_baba99c0_4_k_cu_8128f093_84264cuda3std3__45__cpo3endE,(_ZN39_INTERNAL_baba99c0_4_k_cu_8128f093_84264cuda3std3__419piecewise_constructE - _ZN39_INTERNAL_baba99c0_4_k_cu_8128f093_84264cuda3std3__45__cpo3endE)
_ZN39_INTERNAL_baba99c0_4_k_cu_8128f093_84264cuda3std3__45__cpo3endE:
	.zero		1
	.type		_ZN39_INTERNAL_baba99c0_4_k_cu_8128f093_84264cuda3std3__419piecewise_constructE,@object
	.size		_ZN39_INTERNAL_baba99c0_4_k_cu_8128f093_84264cuda3std3__419piecewise_constructE,(_ZN39_INTERNAL_baba99c0_4_k_cu_8128f093_84264cuda3std3__45__cpo4cendE - _ZN39_INTERNAL_baba99c0_4_k_cu_8128f093_84264cuda3std3__419piecewise_constructE)
_ZN39_INTERNAL_baba99c0_4_k_cu_8128f093_84264cuda3std3__419piecewise_constructE:
	.zero		1
	.type		_ZN39_INTERNAL_baba99c0_4_k_cu_8128f093_84264cuda3std3__45__cpo4cendE,@object
	.size		_ZN39_INTERNAL_baba99c0_4_k_cu_8128f093_84264cuda3std3__45__cpo4cendE,(_ZN39_INTERNAL_baba99c0_4_k_cu_8128f093_84264cuda3std6ranges3__45__cpo4swapE - _ZN39_INTERNAL_baba99c0_4_k_cu_8128f093_84264cuda3std3__45__cpo4cendE)
_ZN39_INTERNAL_baba99c0_4_k_cu_8128f093_84264cuda3std3__45__cpo4cendE:
	.zero		1
	.type		_ZN39_INTERNAL_baba99c0_4_k_cu_8128f093_84264cuda3std6ranges3__45__cpo4swapE,@object
	.size		_ZN39_INTERNAL_baba99c0_4_k_cu_8128f093_84264cuda3std6ranges3__45__cpo4swapE,(.L_10 - _ZN39_INTERNAL_baba99c0_4_k_cu_8128f093_84264cuda3std6ranges3__45__cpo4swapE)
_ZN39_INTERNAL_baba99c0_4_k_cu_8128f093_84264cuda3std6ranges3__45__cpo4swapE:
	.zero		1
.L_10:


//--------------------- .nv.constant0._ZN7cutlass13device_kernelINS_4gemm6kernel13GemmUniversalIN4cute5tupleIJiiiiEEENS1_10collective13CollectiveMmaINS1_35MainloopSm100TmaUmmaWarpSpecializedILi4ELi2ELi4ENS5_IJNS4_1CILi2EEESB_NSA_ILi1EEEEEEEENS5_IJNSA_ILi64EEESF_NSA_ILi32EEEEEENS_12float_e4m3_tENS5_IJlSC_lEEESI_SJ_NS4_8TiledMMAINS4_8MMA_AtomIJNS4_10MMA_TraitsINS4_19SM100_MMA_F8F6F4_SSEJSI_SI_fSF_SF_NS4_17integral_constantINS4_4UMMA5MajorELSQ_0EEESR_NSO_INSP_7ScaleInELSS_0EEEST_EEEEEENS4_6LayoutINS5_IJSC_SC_SC_EEENS5_IJNSA_ILi0EEESY_SY_EEEEENS5_IJNS4_10UnderscoreES11_S11_EEEEENS4_23SM90_TMA_LOAD_MULTICASTENS4_14ComposedLayoutINS4_7SwizzleILi1ELi4ELi3EEENS4_18smem_ptr_flag_bitsILi8EEENSW_INS5_IJNSA_ILi8EEESG_EEENS5_IJSG_SC_EEEEEEEvNS4_8identityES14_S1E_vS1F_EENS_8epilogue10collective18CollectiveEpilogueINS1H_23Sm100TmaWarpSpecializedILi1ELi1ELi32ELb0ELb0EEEJSH_NS5_IJNSW_ISF_SC_EES1M_EEESI_SJ_SI_SJ_NS1H_6fusion15FusionCallbacksIS1L_NS1O_17LinearCombinationISI_fSI_fLNS_15FloatRoundStyleE2EEESH_S1N_JEEENS4_5SM1004TMEM4LOAD26SM100_TMEM_LOAD_16dp32b32xENS4_13SM90_TMA_LOADENS15_INS16_ILi2ELi4ELi3EEES19_NSW_INS5_IJS1A_SF_EEENS5_IJSF_SC_EEEEEEENS4_39AutoVectorizingCopyWithAssumedAlignmentILi128EEENS4_14SM90_TMA_STOREES23_S25_S25_EEEvvEEEEvNT_6ParamsE --------------------------
	.section	.nv.constant0._ZN7cutlass13device_kernelINS_4gemm6kernel13GemmUniversalIN4cute5tupleIJiiiiEEENS1_10collective13CollectiveMmaINS1_35MainloopSm100TmaUmmaWarpSpecializedILi4ELi2ELi4ENS5_IJNS4_1CILi2EEESB_NSA_ILi1EEEEEEEENS5_IJNSA_ILi64EEESF_NSA_ILi32EEEEEENS_12float_e4m3_tENS5_IJlSC_lEEESI_SJ_NS4_8TiledMMAINS4_8MMA_AtomIJNS4_10MMA_TraitsINS4_19SM100_MMA_F8F6F4_SSEJSI_SI_fSF_SF_NS4_17integral_constantINS4_4UMMA5MajorELSQ_0EEESR_NSO_INSP_7ScaleInELSS_0EEEST_EEEEEENS4_6LayoutINS5_IJSC_SC_SC_EEENS5_IJNSA_ILi0EEESY_SY_EEEEENS5_IJNS4_10UnderscoreES11_S11_EEEEENS4_23SM90_TMA_LOAD_MULTICASTENS4_14ComposedLayoutINS4_7SwizzleILi1ELi4ELi3EEENS4_18smem_ptr_flag_bitsILi8EEENSW_INS5_IJNSA_ILi8EEESG_EEENS5_IJSG_SC_EEEEEEEvNS4_8identityES14_S1E_vS1F_EENS_8epilogue10collective18CollectiveEpilogueINS1H_23Sm100TmaWarpSpecializedILi1ELi1ELi32ELb0ELb0EEEJSH_NS5_IJNSW_ISF_SC_EES1M_EEESI_SJ_SI_SJ_NS1H_6fusion15FusionCallbacksIS1L_NS1O_17LinearCombinationISI_fSI_fLNS_15FloatRoundStyleE2EEESH_S1N_JEEENS4_5SM1004TMEM4LOAD26SM100_TMEM_LOAD_16dp32b32xENS4_13SM90_TMA_LOADENS15_INS16_ILi2ELi4ELi3EEES19_NSW_INS5_IJS1A_SF_EEENS5_IJSF_SC_EEEEEEENS4_39AutoVectorizingCopyWithAssumedAlignmentILi128EEENS4_14SM90_TMA_STOREES23_S25_S25_EEEvvEEEEvNT_6ParamsE,"a",@progbits
	.sectionflags	@""
	.align	4
.nv.constant0._ZN7cutlass13device_kernelINS_4gemm6kernel13GemmUniversalIN4cute5tupleIJiiiiEEENS1_10collective13CollectiveMmaINS1_35MainloopSm100TmaUmmaWarpSpecializedILi4ELi2ELi4ENS5_IJNS4_1CILi2EEESB_NSA_ILi1EEEEEEEENS5_IJNSA_ILi64EEESF_NSA_ILi32EEEEEENS_12float_e4m3_tENS5_IJlSC_lEEESI_SJ_NS4_8TiledMMAINS4_8MMA_AtomIJNS4_10MMA_TraitsINS4_19SM100_MMA_F8F6F4_SSEJSI_SI_fSF_SF_NS4_17integral_constantINS4_4UMMA5MajorELSQ_0EEESR_NSO_INSP_7ScaleInELSS_0EEEST_EEEEEENS4_6LayoutINS5_IJSC_SC_SC_EEENS5_IJNSA_ILi0EEESY_SY_EEEEENS5_IJNS4_10UnderscoreES11_S11_EEEEENS4_23SM90_TMA_LOAD_MULTICASTENS4_14ComposedLayoutINS4_7SwizzleILi1ELi4ELi3EEENS4_18smem_ptr_flag_bitsILi8EEENSW_INS5_IJNSA_ILi8EEESG_EEENS5_IJSG_SC_EEEEEEEvNS4_8identityES14_S1E_vS1F_EENS_8epilogue10collective18CollectiveEpilogueINS1H_23Sm100TmaWarpSpecializedILi1ELi1ELi32ELb0ELb0EEEJSH_NS5_IJNSW_ISF_SC_EES1M_EEESI_SJ_SI_SJ_NS1H_6fusion15FusionCallbacksIS1L_NS1O_17LinearCombinationISI_fSI_fLNS_15FloatRoundStyleE2EEESH_S1N_JEEENS4_5SM1004TMEM4LOAD26SM100_TMEM_LOAD_16dp32b32xENS4_13SM90_TMA_LOADENS15_INS16_ILi2ELi4ELi3EEES19_NSW_INS5_IJS1A_SF_EEENS5_IJSF_SC_EEEEEEENS4_39AutoVectorizingCopyWithAssumedAlignmentILi128EEENS4_14SM90_TMA_STOREES23_S25_S25_EEEvvEEEEvNT_6ParamsE:
	.zero		2944


//--------------------- SYMBOLS --------------------------

	.type		.nv.reservedSmem.offset0,@object
	.size		.nv.reservedSmem.offset0,0x4
	.type		.nv.reservedSmem.cap,@object
	.size		.nv.reservedSmem.cap,0x4
	.type		__assertfail,@function
